//
// Generated by NVIDIA NVVM Compiler
//
// Compiler Build ID: CL-36424714
// Cuda compilation tools, release 13.0, V13.0.88
// Based on NVVM 20.0.0
//

.version 9.0
.target sm_100
.address_size 64

	// .globl	_ZN8ebpf_gpu20simple_packet_filterEPNS_12NetworkEventEm

.visible .entry _ZN8ebpf_gpu20simple_packet_filterEPNS_12NetworkEventEm(
	.param .u64 .ptr .align 1 _ZN8ebpf_gpu20simple_packet_filterEPNS_12NetworkEventEm_param_0,
	.param .u64 _ZN8ebpf_gpu20simple_packet_filterEPNS_12NetworkEventEm_param_1
)
{
	.reg .pred 	%p<21>;
	.reg .b16 	%rs<26>;
	.reg .b32 	%r<30>;
	.reg .b64 	%rd<9>;

	ld.param.u64 	%rd6, [_ZN8ebpf_gpu20simple_packet_filterEPNS_12NetworkEventEm_param_0];
	ld.param.u32 	%r13, [_ZN8ebpf_gpu20simple_packet_filterEPNS_12NetworkEventEm_param_1];
	cvta.to.global.u64 	%rd1, %rd6;
	mov.u32 	%r14, %ctaid.x;
	mov.u32 	%r15, %ntid.x;
	mov.u32 	%r16, %tid.x;
	mad.lo.s32 	%r17, %r14, %r15, %r16;
	shl.b32 	%r1, %r17, 5;
	add.s32 	%r18, %r1, 32;
	min.s32 	%r2, %r18, %r13;
	setp.ge.s32 	%p1, %r1, %r13;
	@%p1 bra 	$L__BB0_42;
	add.s32 	%r19, %r1, 1;
	max.s32 	%r3, %r2, %r19;
	and.b32  	%r4, %r3, 3;
	setp.eq.s32 	%p2, %r4, 0;
	mov.u32 	%r28, %r1;
	@%p2 bra 	$L__BB0_11;
	add.s64 	%rd2, %rd1, 37;
	neg.s32 	%r26, %r4;
	mov.u32 	%r28, %r1;
$L__BB0_3:
	.pragma "nounroll";
	mul.wide.s32 	%rd7, %r28, 40;
	add.s64 	%rd3, %rd2, %rd7;
	ld.global.u32 	%r20, [%rd3+-13];
	setp.eq.s32 	%p3, %r20, -1062731775;
	@%p3 bra 	$L__BB0_9;
	ld.global.u8 	%rs1, [%rd3+-1];
	setp.eq.s16 	%p4, %rs1, 6;
	@%p4 bra 	$L__BB0_8;
	setp.eq.s16 	%p5, %rs1, 17;
	@%p5 bra 	$L__BB0_7;
	mov.b16 	%rs4, 0;
	st.global.u8 	[%rd3], %rs4;
	bra.uni 	$L__BB0_10;
$L__BB0_7:
	mov.b16 	%rs2, 1;
	st.global.u8 	[%rd3], %rs2;
	bra.uni 	$L__BB0_10;
$L__BB0_8:
	mov.b16 	%rs3, 1;
	st.global.u8 	[%rd3], %rs3;
	bra.uni 	$L__BB0_10;
$L__BB0_9:
	mov.b16 	%rs5, 0;
	st.global.u8 	[%rd3], %rs5;
$L__BB0_10:
	add.s32 	%r28, %r28, 1;
	add.s32 	%r26, %r26, 1;
	setp.ne.s32 	%p6, %r26, 0;
	@%p6 bra 	$L__BB0_3;
$L__BB0_11:
	sub.s32 	%r21, %r1, %r3;
	setp.gt.u32 	%p7, %r21, -4;
	@%p7 bra 	$L__BB0_42;
	add.s64 	%rd4, %rd1, 157;
$L__BB0_13:
	mul.wide.s32 	%rd8, %r28, 40;
	add.s64 	%rd5, %rd4, %rd8;
	ld.global.u32 	%r22, [%rd5+-133];
	setp.ne.s32 	%p8, %r22, -1062731775;
	@%p8 bra 	$L__BB0_15;
	mov.b16 	%rs10, 0;
	st.global.u8 	[%rd5+-120], %rs10;
	bra.uni 	$L__BB0_20;
$L__BB0_15:
	ld.global.u8 	%rs6, [%rd5+-121];
	setp.eq.s16 	%p9, %rs6, 17;
	@%p9 bra 	$L__BB0_18;
	setp.ne.s16 	%p10, %rs6, 6;
	@%p10 bra 	$L__BB0_19;
	mov.b16 	%rs8, 1;
	st.global.u8 	[%rd5+-120], %rs8;
	bra.uni 	$L__BB0_20;
$L__BB0_18:
	mov.b16 	%rs7, 1;
	st.global.u8 	[%rd5+-120], %rs7;
	bra.uni 	$L__BB0_20;
$L__BB0_19:
	mov.b16 	%rs9, 0;
	st.global.u8 	[%rd5+-120], %rs9;
$L__BB0_20:
	ld.global.u32 	%r23, [%rd5+-93];
	setp.eq.s32 	%p11, %r23, -1062731775;
	@%p11 bra 	$L__BB0_26;
	ld.global.u8 	%rs11, [%rd5+-81];
	setp.eq.s16 	%p12, %rs11, 6;
	@%p12 bra 	$L__BB0_25;
	setp.eq.s16 	%p13, %rs11, 17;
	@%p13 bra 	$L__BB0_24;
	mov.b16 	%rs14, 0;
	st.global.u8 	[%rd5+-80], %rs14;
	bra.uni 	$L__BB0_27;
$L__BB0_24:
	mov.b16 	%rs12, 1;
	st.global.u8 	[%rd5+-80], %rs12;
	bra.uni 	$L__BB0_27;
$L__BB0_25:
	mov.b16 	%rs13, 1;
	st.global.u8 	[%rd5+-80], %rs13;
	bra.uni 	$L__BB0_27;
$L__BB0_26:
	mov.b16 	%rs15, 0;
	st.global.u8 	[%rd5+-80], %rs15;
$L__BB0_27:
	ld.global.u32 	%r24, [%rd5+-53];
	setp.eq.s32 	%p14, %r24, -1062731775;
	@%p14 bra 	$L__BB0_33;
	ld.global.u8 	%rs16, [%rd5+-41];
	setp.eq.s16 	%p15, %rs16, 6;
	@%p15 bra 	$L__BB0_32;
	setp.eq.s16 	%p16, %rs16, 17;
	@%p16 bra 	$L__BB0_31;
	mov.b16 	%rs19, 0;
	st.global.u8 	[%rd5+-40], %rs19;
	bra.uni 	$L__BB0_34;
$L__BB0_31:
	mov.b16 	%rs17, 1;
	st.global.u8 	[%rd5+-40], %rs17;
	bra.uni 	$L__BB0_34;
$L__BB0_32:
	mov.b16 	%rs18, 1;
	st.global.u8 	[%rd5+-40], %rs18;
	bra.uni 	$L__BB0_34;
$L__BB0_33:
	mov.b16 	%rs20, 0;
	st.global.u8 	[%rd5+-40], %rs20;
$L__BB0_34:
	ld.global.u32 	%r25, [%rd5+-13];
	setp.eq.s32 	%p17, %r25, -1062731775;
	@%p17 bra 	$L__BB0_40;
	ld.global.u8 	%rs21, [%rd5+-1];
	setp.eq.s16 	%p18, %rs21, 6;
	@%p18 bra 	$L__BB0_39;
	setp.eq.s16 	%p19, %rs21, 17;
	@%p19 bra 	$L__BB0_38;
	mov.b16 	%rs24, 0;
	st.global.u8 	[%rd5], %rs24;
	bra.uni 	$L__BB0_41;
$L__BB0_38:
	mov.b16 	%rs22, 1;
	st.global.u8 	[%rd5], %rs22;
	bra.uni 	$L__BB0_41;
$L__BB0_39:
	mov.b16 	%rs23, 1;
	st.global.u8 	[%rd5], %rs23;
	bra.uni 	$L__BB0_41;
$L__BB0_40:
	mov.b16 	%rs25, 0;
	st.global.u8 	[%rd5], %rs25;
$L__BB0_41:
	add.s32 	%r28, %r28, 4;
	setp.lt.s32 	%p20, %r28, %r2;
	@%p20 bra 	$L__BB0_13;
$L__BB0_42:
	ret;

}
	// .globl	_ZN8ebpf_gpu17port_based_filterEPNS_12NetworkEventEm
.visible .entry _ZN8ebpf_gpu17port_based_filterEPNS_12NetworkEventEm(
	.param .u64 .ptr .align 1 _ZN8ebpf_gpu17port_based_filterEPNS_12NetworkEventEm_param_0,
	.param .u64 _ZN8ebpf_gpu17port_based_filterEPNS_12NetworkEventEm_param_1
)
{
	.reg .pred 	%p<6>;
	.reg .b16 	%rs<7>;
	.reg .b32 	%r<5>;
	.reg .b64 	%rd<6>;

	ld.param.u64 	%rd3, [_ZN8ebpf_gpu17port_based_filterEPNS_12NetworkEventEm_param_0];
	ld.param.u64 	%rd4, [_ZN8ebpf_gpu17port_based_filterEPNS_12NetworkEventEm_param_1];
	mov.u32 	%r1, %ctaid.x;
	mov.u32 	%r2, %ntid.x;
	mov.u32 	%r3, %tid.x;
	mad.lo.s32 	%r4, %r1, %r2, %r3;
	cvt.s64.s32 	%rd1, %r4;
	setp.le.u64 	%p1, %rd4, %rd1;
	@%p1 bra 	$L__BB1_8;
	cvta.to.global.u64 	%rd5, %rd3;
	mad.lo.s64 	%rd2, %rd1, 40, %rd5;
	ld.global.u16 	%rs1, [%rd2+34];
	add.s16 	%rs2, %rs1, -22;
	setp.lt.u16 	%p2, %rs2, 2;
	@%p2 bra 	$L__BB1_9;
	setp.eq.s16 	%p3, %rs1, 80;
	@%p3 bra 	$L__BB1_4;
	setp.eq.s16 	%p4, %rs1, 443;
	@%p4 bra 	$L__BB1_4;
	bra.uni 	$L__BB1_5;
$L__BB1_4:
	mov.b16 	%rs3, 1;
	st.global.u8 	[%rd2+37], %rs3;
	bra.uni 	$L__BB1_8;
$L__BB1_5:
	setp.lt.u16 	%p5, %rs1, 1024;
	@%p5 bra 	$L__BB1_7;
	mov.b16 	%rs6, 1;
	st.global.u8 	[%rd2+37], %rs6;
	bra.uni 	$L__BB1_8;
$L__BB1_7:
	mov.b16 	%rs5, 0;
	st.global.u8 	[%rd2+37], %rs5;
$L__BB1_8:
	ret;
$L__BB1_9:
	mov.b16 	%rs4, 0;
	st.global.u8 	[%rd2+37], %rs4;
	bra.uni 	$L__BB1_8;

}
	// .globl	_ZN8ebpf_gpu14minimal_filterEPNS_12NetworkEventEm
.visible .entry _ZN8ebpf_gpu14minimal_filterEPNS_12NetworkEventEm(
	.param .u64 .ptr .align 1 _ZN8ebpf_gpu14minimal_filterEPNS_12NetworkEventEm_param_0,
	.param .u64 _ZN8ebpf_gpu14minimal_filterEPNS_12NetworkEventEm_param_1
)
{
	.reg .pred 	%p<2>;
	.reg .b16 	%rs<2>;
	.reg .b32 	%r<5>;
	.reg .b64 	%rd<6>;

	ld.param.u64 	%rd2, [_ZN8ebpf_gpu14minimal_filterEPNS_12NetworkEventEm_param_0];
	ld.param.u64 	%rd3, [_ZN8ebpf_gpu14minimal_filterEPNS_12NetworkEventEm_param_1];
	mov.u32 	%r1, %ctaid.x;
	mov.u32 	%r2, %ntid.x;
	mov.u32 	%r3, %tid.x;
	mad.lo.s32 	%r4, %r1, %r2, %r3;
	cvt.s64.s32 	%rd1, %r4;
	setp.le.u64 	%p1, %rd3, %rd1;
	@%p1 bra 	$L__BB2_2;
	cvta.to.global.u64 	%rd4, %rd2;
	mad.lo.s64 	%rd5, %rd1, 40, %rd4;
	mov.b16 	%rs1, 1;
	st.global.u8 	[%rd5+37], %rs1;
$L__BB2_2:
	ret;

}
	// .globl	_ZN8ebpf_gpu14complex_filterEPNS_12NetworkEventEm
.visible .entry _ZN8ebpf_gpu14complex_filterEPNS_12NetworkEventEm(
	.param .u64 .ptr .align 1 _ZN8ebpf_gpu14complex_filterEPNS_12NetworkEventEm_param_0,
	.param .u64 _ZN8ebpf_gpu14complex_filterEPNS_12NetworkEventEm_param_1
)
{
	.reg .pred 	%p<21>;
	.reg .b16 	%rs<4>;
	.reg .b32 	%r<8>;
	.reg .b64 	%rd<6>;

	ld.param.u64 	%rd3, [_ZN8ebpf_gpu14complex_filterEPNS_12NetworkEventEm_param_0];
	ld.param.u64 	%rd4, [_ZN8ebpf_gpu14complex_filterEPNS_12NetworkEventEm_param_1];
	mov.u32 	%r2, %ctaid.x;
	mov.u32 	%r3, %ntid.x;
	mov.u32 	%r4, %tid.x;
	mad.lo.s32 	%r5, %r2, %r3, %r4;
	cvt.s64.s32 	%rd1, %r5;
	setp.le.u64 	%p5, %rd4, %rd1;
	@%p5 bra 	$L__BB3_8;
	cvta.to.global.u64 	%rd5, %rd3;
	mad.lo.s64 	%rd2, %rd1, 40, %rd5;
	ld.global.u16 	%r7, [%rd2+26];
	shl.b32 	%r6, %r7, 16;
	mov.pred 	%p19, -1;
	setp.eq.s32 	%p7, %r6, -1408237568;
	@%p7 bra 	$L__BB3_4;
	setp.eq.s32 	%p8, %r6, 167772160;
	@%p8 bra 	$L__BB3_4;
	setp.ne.s32 	%p9, %r6, -1062731776;
	@%p9 bra 	$L__BB3_5;
$L__BB3_4:
	ld.global.u16 	%rs1, [%rd2+34];
	setp.gt.u16 	%p10, %rs1, 1023;
	setp.eq.s16 	%p11, %rs1, 80;
	setp.eq.s16 	%p12, %rs1, 443;
	or.pred  	%p13, %p11, %p12;
	or.pred  	%p19, %p13, %p10;
$L__BB3_5:
	ld.global.u32 	%r1, [%rd2+8];
	setp.gt.u32 	%p15, %r1, 1500;
	mov.pred 	%p20, 0;
	@%p15 bra 	$L__BB3_7;
	setp.gt.u32 	%p16, %r1, 63;
	and.pred  	%p20, %p16, %p19;
$L__BB3_7:
	ld.global.u8 	%rs2, [%rd2+36];
	setp.ne.s16 	%p17, %rs2, 1;
	and.pred  	%p18, %p17, %p20;
	selp.u16 	%rs3, 1, 0, %p18;
	st.global.u8 	[%rd2+37], %rs3;
$L__BB3_8:
	ret;

}
	// .globl	_ZN8ebpf_gpu15stateful_filterEPNS_12NetworkEventEm
.visible .entry _ZN8ebpf_gpu15stateful_filterEPNS_12NetworkEventEm(
	.param .u64 .ptr .align 1 _ZN8ebpf_gpu15stateful_filterEPNS_12NetworkEventEm_param_0,
	.param .u64 _ZN8ebpf_gpu15stateful_filterEPNS_12NetworkEventEm_param_1
)
{
	.reg .pred 	%p<3>;
	.reg .b16 	%rs<3>;
	.reg .b32 	%r<7>;
	.reg .b64 	%rd<6>;

	ld.param.u64 	%rd3, [_ZN8ebpf_gpu15stateful_filterEPNS_12NetworkEventEm_param_0];
	ld.param.u64 	%rd4, [_ZN8ebpf_gpu15stateful_filterEPNS_12NetworkEventEm_param_1];
	mov.u32 	%r1, %ctaid.x;
	mov.u32 	%r2, %ntid.x;
	mov.u32 	%r3, %tid.x;
	mad.lo.s32 	%r4, %r1, %r2, %r3;
	cvt.s64.s32 	%rd1, %r4;
	setp.le.u64 	%p1, %rd4, %rd1;
	@%p1 bra 	$L__BB4_4;
	cvta.to.global.u64 	%rd5, %rd3;
	mad.lo.s64 	%rd2, %rd1, 40, %rd5;
	ld.global.u32 	%r5, [%rd2+24];
	and.b32  	%r6, %r5, 1;
	setp.eq.b32 	%p2, %r6, 1;
	@%p2 bra 	$L__BB4_3;
	mov.b16 	%rs2, 1;
	st.global.u8 	[%rd2+37], %rs2;
	bra.uni 	$L__BB4_4;
$L__BB4_3:
	mov.b16 	%rs1, 0;
	st.global.u8 	[%rd2+37], %rs1;
$L__BB4_4:
	ret;

}
	// .globl	_ZN8ebpf_gpu18hash_load_balancerEPNS_12NetworkEventEm
.visible .entry _ZN8ebpf_gpu18hash_load_balancerEPNS_12NetworkEventEm(
	.param .u64 .ptr .align 1 _ZN8ebpf_gpu18hash_load_balancerEPNS_12NetworkEventEm_param_0,
	.param .u64 _ZN8ebpf_gpu18hash_load_balancerEPNS_12NetworkEventEm_param_1
)
{
	.reg .pred 	%p<3>;
	.reg .b16 	%rs<10>;
	.reg .b32 	%r<49>;
	.reg .b64 	%rd<6>;

	ld.param.u64 	%rd3, [_ZN8ebpf_gpu18hash_load_balancerEPNS_12NetworkEventEm_param_0];
	ld.param.u64 	%rd4, [_ZN8ebpf_gpu18hash_load_balancerEPNS_12NetworkEventEm_param_1];
	mov.u32 	%r1, %ctaid.x;
	mov.u32 	%r2, %ntid.x;
	mov.u32 	%r3, %tid.x;
	mad.lo.s32 	%r4, %r1, %r2, %r3;
	cvt.s64.s32 	%rd1, %r4;
	setp.le.u64 	%p1, %rd4, %rd1;
	@%p1 bra 	$L__BB5_3;
	cvta.to.global.u64 	%rd5, %rd3;
	mad.lo.s64 	%rd2, %rd1, 40, %rd5;
	ld.global.v2.u32 	{%r5, %r6}, [%rd2+24];
	ld.global.u32 	%r7, [%rd2+32];
	mov.b32 	{%rs2, %rs3}, %r7;
	and.b32  	%r8, %r5, 255;
	xor.b32  	%r9, %r8, -2128831035;
	mul.lo.s32 	%r10, %r9, 16777619;
	shr.u32 	%r11, %r5, 8;
	and.b32  	%r12, %r11, 255;
	xor.b32  	%r13, %r10, %r12;
	mul.lo.s32 	%r14, %r13, 16777619;
	shr.u32 	%r15, %r5, 16;
	and.b32  	%r16, %r15, 255;
	xor.b32  	%r17, %r14, %r16;
	mul.lo.s32 	%r18, %r17, 16777619;
	shr.u32 	%r19, %r5, 24;
	xor.b32  	%r20, %r18, %r19;
	mul.lo.s32 	%r21, %r20, 16777619;
	and.b32  	%r22, %r6, 255;
	xor.b32  	%r23, %r21, %r22;
	mul.lo.s32 	%r24, %r23, 16777619;
	shr.u32 	%r25, %r6, 8;
	and.b32  	%r26, %r25, 255;
	xor.b32  	%r27, %r24, %r26;
	mul.lo.s32 	%r28, %r27, 16777619;
	shr.u32 	%r29, %r6, 16;
	and.b32  	%r30, %r29, 255;
	xor.b32  	%r31, %r28, %r30;
	mul.lo.s32 	%r32, %r31, 16777619;
	shr.u32 	%r33, %r6, 24;
	xor.b32  	%r34, %r32, %r33;
	mul.lo.s32 	%r35, %r34, 16777619;
	and.b16  	%rs4, %rs2, 255;
	cvt.u32.u16 	%r36, %rs4;
	xor.b32  	%r37, %r35, %r36;
	mul.lo.s32 	%r38, %r37, 16777619;
	shr.u16 	%rs5, %rs2, 8;
	cvt.u32.u16 	%r39, %rs5;
	xor.b32  	%r40, %r38, %r39;
	mul.lo.s32 	%r41, %r40, 16777619;
	and.b16  	%rs6, %rs3, 255;
	cvt.u32.u16 	%r42, %rs6;
	xor.b32  	%r43, %r41, %r42;
	mul.lo.s32 	%r44, %r43, 16777619;
	shr.u16 	%rs7, %rs3, 8;
	cvt.u32.u16 	%r45, %rs7;
	xor.b32  	%r46, %r44, %r45;
	mul.lo.s32 	%r47, %r46, 16777619;
	cvt.u16.u32 	%rs8, %r47;
	and.b16  	%rs1, %rs8, 7;
	st.global.u8 	[%rd2+37], %rs1;
	and.b32  	%r48, %r47, 1;
	setp.eq.b32 	%p2, %r48, 1;
	@%p2 bra 	$L__BB5_3;
	or.b16  	%rs9, %rs1, 128;
	st.global.u8 	[%rd2+37], %rs9;
$L__BB5_3:
	ret;

}
	// .globl	_ZN8ebpf_gpu24batch_hash_load_balancerEPNS_12NetworkEventEm
.visible .entry _ZN8ebpf_gpu24batch_hash_load_balancerEPNS_12NetworkEventEm(
	.param .u64 .ptr .align 1 _ZN8ebpf_gpu24batch_hash_load_balancerEPNS_12NetworkEventEm_param_0,
	.param .u64 _ZN8ebpf_gpu24batch_hash_load_balancerEPNS_12NetworkEventEm_param_1
)
{
	.reg .pred 	%p<7>;
	.reg .b16 	%rs<10>;
	.reg .b32 	%r<55>;
	.reg .b64 	%rd<9>;

	ld.param.u64 	%rd5, [_ZN8ebpf_gpu24batch_hash_load_balancerEPNS_12NetworkEventEm_param_0];
	ld.param.u64 	%rd6, [_ZN8ebpf_gpu24batch_hash_load_balancerEPNS_12NetworkEventEm_param_1];
	mov.u32 	%r6, %ctaid.x;
	mov.u32 	%r7, %ntid.x;
	mov.u32 	%r8, %tid.x;
	mad.lo.s32 	%r9, %r6, %r7, %r8;
	shl.b32 	%r54, %r9, 4;
	cvt.u32.u64 	%r2, %rd6;
	setp.ge.s32 	%p1, %r54, %r2;
	cvt.s64.s32 	%rd8, %r54;
	setp.le.u64 	%p2, %rd6, %rd8;
	or.pred  	%p3, %p1, %p2;
	@%p3 bra 	$L__BB6_3;
	add.s32 	%r10, %r54, 16;
	min.s32 	%r3, %r10, %r2;
	cvta.to.global.u64 	%rd2, %rd5;
$L__BB6_2:
	mad.lo.s64 	%rd7, %rd8, 40, %rd2;
	ld.global.v2.u32 	{%r11, %r12}, [%rd7+24];
	ld.global.u32 	%r13, [%rd7+32];
	mov.b32 	{%rs1, %rs2}, %r13;
	and.b32  	%r14, %r11, 255;
	xor.b32  	%r15, %r14, -2128831035;
	mul.lo.s32 	%r16, %r15, 16777619;
	shr.u32 	%r17, %r11, 8;
	and.b32  	%r18, %r17, 255;
	xor.b32  	%r19, %r16, %r18;
	mul.lo.s32 	%r20, %r19, 16777619;
	shr.u32 	%r21, %r11, 16;
	and.b32  	%r22, %r21, 255;
	xor.b32  	%r23, %r20, %r22;
	mul.lo.s32 	%r24, %r23, 16777619;
	shr.u32 	%r25, %r11, 24;
	xor.b32  	%r26, %r24, %r25;
	mul.lo.s32 	%r27, %r26, 16777619;
	and.b32  	%r28, %r12, 255;
	xor.b32  	%r29, %r27, %r28;
	mul.lo.s32 	%r30, %r29, 16777619;
	shr.u32 	%r31, %r12, 8;
	and.b32  	%r32, %r31, 255;
	xor.b32  	%r33, %r30, %r32;
	mul.lo.s32 	%r34, %r33, 16777619;
	shr.u32 	%r35, %r12, 16;
	and.b32  	%r36, %r35, 255;
	xor.b32  	%r37, %r34, %r36;
	mul.lo.s32 	%r38, %r37, 16777619;
	shr.u32 	%r39, %r12, 24;
	xor.b32  	%r40, %r38, %r39;
	mul.lo.s32 	%r41, %r40, 16777619;
	and.b16  	%rs3, %rs1, 255;
	cvt.u32.u16 	%r42, %rs3;
	xor.b32  	%r43, %r41, %r42;
	mul.lo.s32 	%r44, %r43, 16777619;
	shr.u16 	%rs4, %rs1, 8;
	cvt.u32.u16 	%r45, %rs4;
	xor.b32  	%r46, %r44, %r45;
	mul.lo.s32 	%r47, %r46, 16777619;
	and.b16  	%rs5, %rs2, 255;
	cvt.u32.u16 	%r48, %rs5;
	xor.b32  	%r49, %r47, %r48;
	mul.lo.s32 	%r50, %r49, 403;
	shr.u16 	%rs6, %rs2, 8;
	cvt.u32.u16 	%r51, %rs6;
	xor.b32  	%r52, %r50, %r51;
	mul.lo.s32 	%r53, %r52, 403;
	{ .reg .b16 tmp; mov.b32 {tmp, %rs7}, %r53; }
	and.b16  	%rs8, %rs7, 7;
	or.b16  	%rs9, %rs8, 128;
	st.global.u8 	[%rd7+37], %rs9;
	add.s32 	%r54, %r54, 1;
	setp.lt.s32 	%p4, %r54, %r3;
	cvt.s64.s32 	%rd8, %r54;
	setp.gt.u64 	%p5, %rd6, %rd8;
	and.pred  	%p6, %p4, %p5;
	@%p6 bra 	$L__BB6_2;
$L__BB6_3:
	ret;

}


// ===== COMPILED SASS (sm_100) =====

	.target	sm_100

	.elftype	@"ET_EXEC"


//--------------------- .note.nv.tkinfo           --------------------------
	.section	.note.nv.tkinfo,"",@"SHT_NOTE"
	.sectionflags	@"SHF_NOTE_NV_TKINFO"
	.tkinfo
        /*0018*/ 	.word	0x00000002
        /*0030*/ 	.string	""
        /*0030*/ 	.string	"ptxas"
        /*0030*/ 	.string	"Cuda compilation tools, release 13.0, V13.0.88"
        /*0030*/ 	.string	"Build cuda_13.0.r13.0/compiler.36424714_0"
        /*0030*/ 	.string	"-arch sm_100 -m 64 "



//--------------------- .note.nv.cuinfo           --------------------------
	.section	.note.nv.cuinfo,"",@"SHT_NOTE"
	.sectionflags	@"SHF_NOTE_NV_CUINFO"
        /*0018*/ 	.short	0x0002
        /*001a*/ 	.short	0x0064
        /*001c*/ 	.short	0x0082
	.zero		2


//--------------------- .nv.info                  --------------------------
	.section	.nv.info,"",@"SHT_CUDA_INFO"
	.align	4


	//----- nvinfo : EIATTR_REGCOUNT
	.align		4
        /*0000*/ 	.byte	0x04, 0x2f
        /*0002*/ 	.short	(.L_1 - .L_0)
	.align		4
.L_0:
        /*0004*/ 	.word	index@(_ZN8ebpf_gpu20simple_packet_filterEPNS_12NetworkEventEm)
        /*0008*/ 	.word	0x0000000e


	//----- nvinfo : EIATTR_FRAME_SIZE
	.align		4
.L_1:
        /*000c*/ 	.byte	0x04, 0x11
        /*000e*/ 	.short	(.L_3 - .L_2)
	.align		4
.L_2:
        /*0010*/ 	.word	index@(_ZN8ebpf_gpu20simple_packet_filterEPNS_12NetworkEventEm)
        /*0014*/ 	.word	0x00000000


	//----- nvinfo : EIATTR_REGCOUNT
	.align		4
.L_3:
        /*0018*/ 	.byte	0x04, 0x2f
        /*001a*/ 	.short	(.L_5 - .L_4)
	.align		4
.L_4:
        /*001c*/ 	.word	index@(_ZN8ebpf_gpu17port_based_filterEPNS_12NetworkEventEm)
        /*0020*/ 	.word	0x0000000a


	//----- nvinfo : EIATTR_FRAME_SIZE
	.align		4
.L_5:
        /*0024*/ 	.byte	0x04, 0x11
        /*0026*/ 	.short	(.L_7 - .L_6)
	.align		4
.L_6:
        /*0028*/ 	.word	index@(_ZN8ebpf_gpu17port_based_filterEPNS_12NetworkEventEm)
        /*002c*/ 	.word	0x00000000


	//----- nvinfo : EIATTR_REGCOUNT
	.align		4
.L_7:
        /*0030*/ 	.byte	0x04, 0x2f
        /*0032*/ 	.short	(.L_9 - .L_8)
	.align		4
.L_8:
        /*0034*/ 	.word	index@(_ZN8ebpf_gpu14minimal_filterEPNS_12NetworkEventEm)
        /*0038*/ 	.word	0x0000000a


	//----- nvinfo : EIATTR_FRAME_SIZE
	.align		4
.L_9:
        /*003c*/ 	.byte	0x04, 0x11
        /*003e*/ 	.short	(.L_11 - .L_10)
	.align		4
.L_10:
        /*0040*/ 	.word	index@(_ZN8ebpf_gpu14minimal_filterEPNS_12NetworkEventEm)
        /*0044*/ 	.word	0x00000000


	//----- nvinfo : EIATTR_REGCOUNT
	.align		4
.L_11:
        /*0048*/ 	.byte	0x04, 0x2f
        /*004a*/ 	.short	(.L_13 - .L_12)
	.align		4
.L_12:
        /*004c*/ 	.word	index@(_ZN8ebpf_gpu14complex_filterEPNS_12NetworkEventEm)
        /*0050*/ 	.word	0x0000000a


	//----- nvinfo : EIATTR_FRAME_SIZE
	.align		4
.L_13:
        /*0054*/ 	.byte	0x04, 0x11
        /*0056*/ 	.short	(.L_15 - .L_14)
	.align		4
.L_14:
        /*0058*/ 	.word	index@(_ZN8ebpf_gpu14complex_filterEPNS_12NetworkEventEm)
        /*005c*/ 	.word	0x00000000


	//----- nvinfo : EIATTR_REGCOUNT
	.align		4
.L_15:
        /*0060*/ 	.byte	0x04, 0x2f
        /*0062*/ 	.short	(.L_17 - .L_16)
	.align		4
.L_16:
        /*0064*/ 	.word	index@(_ZN8ebpf_gpu15stateful_filterEPNS_12NetworkEventEm)
        /*0068*/ 	.word	0x0000000a


	//----- nvinfo : EIATTR_FRAME_SIZE
	.align		4
.L_17:
        /*006c*/ 	.byte	0x04, 0x11
        /*006e*/ 	.short	(.L_19 - .L_18)
	.align		4
.L_18:
        /*0070*/ 	.word	index@(_ZN8ebpf_gpu15stateful_filterEPNS_12NetworkEventEm)
        /*0074*/ 	.word	0x00000000


	//----- nvinfo : EIATTR_REGCOUNT
	.align		4
.L_19:
        /*0078*/ 	.byte	0x04, 0x2f
        /*007a*/ 	.short	(.L_21 - .L_20)
	.align		4
.L_20:
        /*007c*/ 	.word	index@(_ZN8ebpf_gpu18hash_load_balancerEPNS_12NetworkEventEm)
        /*0080*/ 	.word	0x0000000a


	//----- nvinfo : EIATTR_FRAME_SIZE
	.align		4
.L_21:
        /*0084*/ 	.byte	0x04, 0x11
        /*0086*/ 	.short	(.L_23 - .L_22)
	.align		4
.L_22:
        /*0088*/ 	.word	index@(_ZN8ebpf_gpu18hash_load_balancerEPNS_12NetworkEventEm)
        /*008c*/ 	.word	0x00000000


	//----- nvinfo : EIATTR_REGCOUNT
	.align		4
.L_23:
        /*0090*/ 	.byte	0x04, 0x2f
        /*0092*/ 	.short	(.L_25 - .L_24)
	.align		4
.L_24:
        /*0094*/ 	.word	index@(_ZN8ebpf_gpu24batch_hash_load_balancerEPNS_12NetworkEventEm)
        /*0098*/ 	.word	0x00000010


	//----- nvinfo : EIATTR_FRAME_SIZE
	.align		4
.L_25:
        /*009c*/ 	.byte	0x04, 0x11
        /*009e*/ 	.short	(.L_27 - .L_26)
	.align		4
.L_26:
        /*00a0*/ 	.word	index@(_ZN8ebpf_gpu24batch_hash_load_balancerEPNS_12NetworkEventEm)
        /*00a4*/ 	.word	0x00000000


	//----- nvinfo : EIATTR_MIN_STACK_SIZE
	.align		4
.L_27:
        /*00a8*/ 	.byte	0x04, 0x12
        /*00aa*/ 	.short	(.L_29 - .L_28)
	.align		4
.L_28:
        /*00ac*/ 	.word	index@(_ZN8ebpf_gpu24batch_hash_load_balancerEPNS_12NetworkEventEm)
        /*00b0*/ 	.word	0x00000000


	//----- nvinfo : EIATTR_MIN_STACK_SIZE
	.align		4
.L_29:
        /*00b4*/ 	.byte	0x04, 0x12
        /*00b6*/ 	.short	(.L_31 - .L_30)
	.align		4
.L_30:
        /*00b8*/ 	.word	index@(_ZN8ebpf_gpu18hash_load_balancerEPNS_12NetworkEventEm)
        /*00bc*/ 	.word	0x00000000


	//----- nvinfo : EIATTR_MIN_STACK_SIZE
	.align		4
.L_31:
        /*00c0*/ 	.byte	0x04, 0x12
        /*00c2*/ 	.short	(.L_33 - .L_32)
	.align		4
.L_32:
        /*00c4*/ 	.word	index@(_ZN8ebpf_gpu15stateful_filterEPNS_12NetworkEventEm)
        /*00c8*/ 	.word	0x00000000


	//----- nvinfo : EIATTR_MIN_STACK_SIZE
	.align		4
.L_33:
        /*00cc*/ 	.byte	0x04, 0x12
        /*00ce*/ 	.short	(.L_35 - .L_34)
	.align		4
.L_34:
        /*00d0*/ 	.word	index@(_ZN8ebpf_gpu14complex_filterEPNS_12NetworkEventEm)
        /*00d4*/ 	.word	0x00000000


	//----- nvinfo : EIATTR_MIN_STACK_SIZE
	.align		4
.L_35:
        /*00d8*/ 	.byte	0x04, 0x12
        /*00da*/ 	.short	(.L_37 - .L_36)
	.align		4
.L_36:
        /*00dc*/ 	.word	index@(_ZN8ebpf_gpu14minimal_filterEPNS_12NetworkEventEm)
        /*00e0*/ 	.word	0x00000000


	//----- nvinfo : EIATTR_MIN_STACK_SIZE
	.align		4
.L_37:
        /*00e4*/ 	.byte	0x04, 0x12
        /*00e6*/ 	.short	(.L_39 - .L_38)
	.align		4
.L_38:
        /*00e8*/ 	.word	index@(_ZN8ebpf_gpu17port_based_filterEPNS_12NetworkEventEm)
        /*00ec*/ 	.word	0x00000000


	//----- nvinfo : EIATTR_MIN_STACK_SIZE
	.align		4
.L_39:
        /*00f0*/ 	.byte	0x04, 0x12
        /*00f2*/ 	.short	(.L_41 - .L_40)
	.align		4
.L_40:
        /*00f4*/ 	.word	index@(_ZN8ebpf_gpu20simple_packet_filterEPNS_12NetworkEventEm)
        /*00f8*/ 	.word	0x00000000
.L_41:


//--------------------- .nv.compat                --------------------------
	.section	.nv.compat,"",@"SHT_CUDA_COMPAT_INFO"
	.align	4
        /*0000*/ 	.byte	0x02, 0x09, 0x00, 0x00, 0x02, 0x02, 0x01, 0x00, 0x02, 0x05, 0x05, 0x00, 0x03, 0x07, 0x01, 0x01
        /*0010*/ 	.byte	0x02, 0x03, 0x00, 0x00, 0x02, 0x06, 0x01, 0x00, 0x04, 0x0b, 0x08, 0x00, 0x09, 0x00, 0x00, 0x00
        /*0020*/ 	.byte	0x00, 0x00, 0x00, 0x00


//--------------------- .nv.info._ZN8ebpf_gpu24batch_hash_load_balancerEPNS_12NetworkEventEm --------------------------
	.section	.nv.info._ZN8ebpf_gpu24batch_hash_load_balancerEPNS_12NetworkEventEm,"",@"SHT_CUDA_INFO"
	.sectionflags	@""
	.align	4


	//----- nvinfo : EIATTR_CUDA_API_VERSION
	.align		4
        /*0000*/ 	.byte	0x04, 0x37
        /*0002*/ 	.short	(.L_43 - .L_42)
.L_42:
        /*0004*/ 	.word	0x00000082


	//----- nvinfo : EIATTR_KPARAM_INFO
	.align		4
.L_43:
        /*0008*/ 	.byte	0x04, 0x17
        /*000a*/ 	.short	(.L_45 - .L_44)
.L_44:
        /*000c*/ 	.word	0x00000000
        /*0010*/ 	.short	0x0001
        /*0012*/ 	.short	0x0008
        /*0014*/ 	.byte	0x00, 0xf0, 0x21, 0x00


	//----- nvinfo : EIATTR_KPARAM_INFO
	.align		4
.L_45:
        /*0018*/ 	.byte	0x04, 0x17
        /*001a*/ 	.short	(.L_47 - .L_46)
.L_46:
        /*001c*/ 	.word	0x00000000
        /*0020*/ 	.short	0x0000
        /*0022*/ 	.short	0x0000
        /*0024*/ 	.byte	0x00, 0xf5, 0x21, 0x00


	//----- nvinfo : EIATTR_SPARSE_MMA_MASK
	.align		4
.L_47:
        /*0028*/ 	.byte	0x03, 0x50
        /*002a*/ 	.short	0x0000


	//----- nvinfo : EIATTR_MAXREG_COUNT
	.align		4
        /*002c*/ 	.byte	0x03, 0x1b
        /*002e*/ 	.short	0x00ff


	//----- nvinfo : EIATTR_MERCURY_ISA_VERSION
	.align		4
        /*0030*/ 	.byte	0x03, 0x5f
        /*0032*/ 	.short	0x0101


	//----- nvinfo : EIATTR_VRC_CTA_INIT_COUNT
	.align		4
        /*0034*/ 	.byte	0x02, 0x4a
	.zero		1
	.zero		1


	//----- nvinfo : EIATTR_EXIT_INSTR_OFFSETS
	.align		4
        /*0038*/ 	.byte	0x04, 0x1c
        /*003a*/ 	.short	(.L_49 - .L_48)


	//   ....[0]....
.L_48:
        /*003c*/ 	.word	0x000000b0


	//   ....[1]....
        /*0040*/ 	.word	0x00000460


	//----- nvinfo : EIATTR_CRS_STACK_SIZE
	.align		4
.L_49:
        /*0044*/ 	.byte	0x04, 0x1e
        /*0046*/ 	.short	(.L_51 - .L_50)
.L_50:
        /*0048*/ 	.word	0x00000000


	//----- nvinfo : EIATTR_CBANK_PARAM_SIZE
	.align		4
.L_51:
        /*004c*/ 	.byte	0x03, 0x19
        /*004e*/ 	.short	0x0010


	//----- nvinfo : EIATTR_PARAM_CBANK
	.align		4
        /*0050*/ 	.byte	0x04, 0x0a
        /*0052*/ 	.short	(.L_53 - .L_52)
	.align		4
.L_52:
        /*0054*/ 	.word	index@(.nv.constant0._ZN8ebpf_gpu24batch_hash_load_balancerEPNS_12NetworkEventEm)
        /*0058*/ 	.short	0x0380
        /*005a*/ 	.short	0x0010


	//----- nvinfo : EIATTR_SW_WAR
	.align		4
.L_53:
        /*005c*/ 	.byte	0x04, 0x36
        /*005e*/ 	.short	(.L_55 - .L_54)
.L_54:
        /*0060*/ 	.word	0x00000008
.L_55:


//--------------------- .nv.info._ZN8ebpf_gpu18hash_load_balancerEPNS_12NetworkEventEm --------------------------
	.section	.nv.info._ZN8ebpf_gpu18hash_load_balancerEPNS_12NetworkEventEm,"",@"SHT_CUDA_INFO"
	.sectionflags	@""
	.align	4


	//----- nvinfo : EIATTR_CUDA_API_VERSION
	.align		4
        /*0000*/ 	.byte	0x04, 0x37
        /*0002*/ 	.short	(.L_57 - .L_56)
.L_56:
        /*0004*/ 	.word	0x00000082


	//----- nvinfo : EIATTR_KPARAM_INFO
	.align		4
.L_57:
        /*0008*/ 	.byte	0x04, 0x17
        /*000a*/ 	.short	(.L_59 - .L_58)
.L_58:
        /*000c*/ 	.word	0x00000000
        /*0010*/ 	.short	0x0001
        /*0012*/ 	.short	0x0008
        /*0014*/ 	.byte	0x00, 0xf0, 0x21, 0x00


	//----- nvinfo : EIATTR_KPARAM_INFO
	.align		4
.L_59:
        /*0018*/ 	.byte	0x04, 0x17
        /*001a*/ 	.short	(.L_61 - .L_60)
.L_60:
        /*001c*/ 	.word	0x00000000
        /*0020*/ 	.short	0x0000
        /*0022*/ 	.short	0x0000
        /*0024*/ 	.byte	0x00, 0xf5, 0x21, 0x00


	//----- nvinfo : EIATTR_SPARSE_MMA_MASK
	.align		4
.L_61:
        /*0028*/ 	.byte	0x03, 0x50
        /*002a*/ 	.short	0x0000


	//----- nvinfo : EIATTR_MAXREG_COUNT
	.align		4
        /*002c*/ 	.byte	0x03, 0x1b
        /*002e*/ 	.short	0x00ff


	//----- nvinfo : EIATTR_MERCURY_ISA_VERSION
	.align		4
        /*0030*/ 	.byte	0x03, 0x5f
        /*0032*/ 	.short	0x0101


	//----- nvinfo : EIATTR_VRC_CTA_INIT_COUNT
	.align		4
        /*0034*/ 	.byte	0x02, 0x4a
	.zero		1
	.zero		1


	//----- nvinfo : EIATTR_EXIT_INSTR_OFFSETS
	.align		4
        /*0038*/ 	.byte	0x04, 0x1c
        /*003a*/ 	.short	(.L_63 - .L_62)


	//   ....[0]....
.L_62:
        /*003c*/ 	.word	0x00000090


	//   ....[1]....
        /*0040*/ 	.word	0x000003a0


	//   ....[2]....
        /*0044*/ 	.word	0x000003d0


	//----- nvinfo : EIATTR_CBANK_PARAM_SIZE
	.align		4
.L_63:
        /*0048*/ 	.byte	0x03, 0x19
        /*004a*/ 	.short	0x0010


	//----- nvinfo : EIATTR_PARAM_CBANK
	.align		4
        /*004c*/ 	.byte	0x04, 0x0a
        /*004e*/ 	.short	(.L_65 - .L_64)
	.align		4
.L_64:
        /*0050*/ 	.word	index@(.nv.constant0._ZN8ebpf_gpu18hash_load_balancerEPNS_12NetworkEventEm)
        /*0054*/ 	.short	0x0380
        /*0056*/ 	.short	0x0010


	//----- nvinfo : EIATTR_SW_WAR
	.align		4
.L_65:
        /*0058*/ 	.byte	0x04, 0x36
        /*005a*/ 	.short	(.L_67 - .L_66)
.L_66:
        /*005c*/ 	.word	0x00000008
.L_67:


//--------------------- .nv.info._ZN8ebpf_gpu15stateful_filterEPNS_12NetworkEventEm --------------------------
	.section	.nv.info._ZN8ebpf_gpu15stateful_filterEPNS_12NetworkEventEm,"",@"SHT_CUDA_INFO"
	.sectionflags	@""
	.align	4


	//----- nvinfo : EIATTR_CUDA_API_VERSION
	.align		4
        /*0000*/ 	.byte	0x04, 0x37
        /*0002*/ 	.short	(.L_69 - .L_68)
.L_68:
        /*0004*/ 	.word	0x00000082


	//----- nvinfo : EIATTR_KPARAM_INFO
	.align		4
.L_69:
        /*0008*/ 	.byte	0x04, 0x17
        /*000a*/ 	.short	(.L_71 - .L_70)
.L_70:
        /*000c*/ 	.word	0x00000000
        /*0010*/ 	.short	0x0001
        /*0012*/ 	.short	0x0008
        /*0014*/ 	.byte	0x00, 0xf0, 0x21, 0x00


	//----- nvinfo : EIATTR_KPARAM_INFO
	.align		4
.L_71:
        /*0018*/ 	.byte	0x04, 0x17
        /*001a*/ 	.short	(.L_73 - .L_72)
.L_72:
        /*001c*/ 	.word	0x00000000
        /*0020*/ 	.short	0x0000
        /*0022*/ 	.short	0x0000
        /*0024*/ 	.byte	0x00, 0xf5, 0x21, 0x00


	//----- nvinfo : EIATTR_SPARSE_MMA_MASK
	.align		4
.L_73:
        /*0028*/ 	.byte	0x03, 0x50
        /*002a*/ 	.short	0x0000


	//----- nvinfo : EIATTR_MAXREG_COUNT
	.align		4
        /*002c*/ 	.byte	0x03, 0x1b
        /*002e*/ 	.short	0x00ff


	//----- nvinfo : EIATTR_MERCURY_ISA_VERSION
	.align		4
        /*0030*/ 	.byte	0x03, 0x5f
        /*0032*/ 	.short	0x0101


	//----- nvinfo : EIATTR_VRC_CTA_INIT_COUNT
	.align		4
        /*0034*/ 	.byte	0x02, 0x4a
	.zero		1
	.zero		1


	//----- nvinfo : EIATTR_EXIT_INSTR_OFFSETS
	.align		4
        /*0038*/ 	.byte	0x04, 0x1c
        /*003a*/ 	.short	(.L_75 - .L_74)


	//   ....[0]....
.L_74:
        /*003c*/ 	.word	0x00000090


	//   ....[1]....
        /*0040*/ 	.word	0x00000140


	//   ....[2]....
        /*0044*/ 	.word	0x00000160


	//----- nvinfo : EIATTR_CBANK_PARAM_SIZE
	.align		4
.L_75:
        /*0048*/ 	.byte	0x03, 0x19
        /*004a*/ 	.short	0x0010


	//----- nvinfo : EIATTR_PARAM_CBANK
	.align		4
        /*004c*/ 	.byte	0x04, 0x0a
        /*004e*/ 	.short	(.L_77 - .L_76)
	.align		4
.L_76:
        /*0050*/ 	.word	index@(.nv.constant0._ZN8ebpf_gpu15stateful_filterEPNS_12NetworkEventEm)
        /*0054*/ 	.short	0x0380
        /*0056*/ 	.short	0x0010


	//----- nvinfo : EIATTR_SW_WAR
	.align		4
.L_77:
        /*0058*/ 	.byte	0x04, 0x36
        /*005a*/ 	.short	(.L_79 - .L_78)
.L_78:
        /*005c*/ 	.word	0x00000008
.L_79:


//--------------------- .nv.info._ZN8ebpf_gpu14complex_filterEPNS_12NetworkEventEm --------------------------
	.section	.nv.info._ZN8ebpf_gpu14complex_filterEPNS_12NetworkEventEm,"",@"SHT_CUDA_INFO"
	.sectionflags	@""
	.align	4


	//----- nvinfo : EIATTR_CUDA_API_VERSION
	.align		4
        /*0000*/ 	.byte	0x04, 0x37
        /*0002*/ 	.short	(.L_81 - .L_80)
.L_80:
        /*0004*/ 	.word	0x00000082


	//----- nvinfo : EIATTR_KPARAM_INFO
	.align		4
.L_81:
        /*0008*/ 	.byte	0x04, 0x17
        /*000a*/ 	.short	(.L_83 - .L_82)
.L_82:
        /*000c*/ 	.word	0x00000000
        /*0010*/ 	.short	0x0001
        /*0012*/ 	.short	0x0008
        /*0014*/ 	.byte	0x00, 0xf0, 0x21, 0x00


	//----- nvinfo : EIATTR_KPARAM_INFO
	.align		4
.L_83:
        /*0018*/ 	.byte	0x04, 0x17
        /*001a*/ 	.short	(.L_85 - .L_84)
.L_84:
        /*001c*/ 	.word	0x00000000
        /*0020*/ 	.short	0x0000
        /*0022*/ 	.short	0x0000
        /*0024*/ 	.byte	0x00, 0xf5, 0x21, 0x00


	//----- nvinfo : EIATTR_SPARSE_MMA_MASK
	.align		4
.L_85:
        /*0028*/ 	.byte	0x03, 0x50
        /*002a*/ 	.short	0x0000


	//----- nvinfo : EIATTR_MAXREG_COUNT
	.align		4
        /*002c*/ 	.byte	0x03, 0x1b
        /*002e*/ 	.short	0x00ff


	//----- nvinfo : EIATTR_MERCURY_ISA_VERSION
	.align		4
        /*0030*/ 	.byte	0x03, 0x5f
        /*0032*/ 	.short	0x0101


	//----- nvinfo : EIATTR_VRC_CTA_INIT_COUNT
	.align		4
        /*0034*/ 	.byte	0x02, 0x4a
	.zero		1
	.zero		1


	//----- nvinfo : EIATTR_EXIT_INSTR_OFFSETS
	.align		4
        /*0038*/ 	.byte	0x04, 0x1c
        /*003a*/ 	.short	(.L_87 - .L_86)


	//   ....[0]....
.L_86:
        /*003c*/ 	.word	0x00000090


	//   ....[1]....
        /*0040*/ 	.word	0x00000220


	//----- nvinfo : EIATTR_CBANK_PARAM_SIZE
	.align		4
.L_87:
        /*0044*/ 	.byte	0x03, 0x19
        /*0046*/ 	.short	0x0010


	//----- nvinfo : EIATTR_PARAM_CBANK
	.align		4
        /*0048*/ 	.byte	0x04, 0x0a
        /*004a*/ 	.short	(.L_89 - .L_88)
	.align		4
.L_88:
        /*004c*/ 	.word	index@(.nv.constant0._ZN8ebpf_gpu14complex_filterEPNS_12NetworkEventEm)
        /*0050*/ 	.short	0x0380
        /*0052*/ 	.short	0x0010


	//----- nvinfo : EIATTR_SW_WAR
	.align		4
.L_89:
        /*0054*/ 	.byte	0x04, 0x36
        /*0056*/ 	.short	(.L_91 - .L_90)
.L_90:
        /*0058*/ 	.word	0x00000008
.L_91:


//--------------------- .nv.info._ZN8ebpf_gpu14minimal_filterEPNS_12NetworkEventEm --------------------------
	.section	.nv.info._ZN8ebpf_gpu14minimal_filterEPNS_12NetworkEventEm,"",@"SHT_CUDA_INFO"
	.sectionflags	@""
	.align	4


	//----- nvinfo : EIATTR_CUDA_API_VERSION
	.align		4
        /*0000*/ 	.byte	0x04, 0x37
        /*0002*/ 	.short	(.L_93 - .L_92)
.L_92:
        /*0004*/ 	.word	0x00000082


	//----- nvinfo : EIATTR_KPARAM_INFO
	.align		4
.L_93:
        /*0008*/ 	.byte	0x04, 0x17
        /*000a*/ 	.short	(.L_95 - .L_94)
.L_94:
        /*000c*/ 	.word	0x00000000
        /*0010*/ 	.short	0x0001
        /*0012*/ 	.short	0x0008
        /*0014*/ 	.byte	0x00, 0xf0, 0x21, 0x00


	//----- nvinfo : EIATTR_KPARAM_INFO
	.align		4
.L_95:
        /*0018*/ 	.byte	0x04, 0x17
        /*001a*/ 	.short	(.L_97 - .L_96)
.L_96:
        /*001c*/ 	.word	0x00000000
        /*0020*/ 	.short	0x0000
        /*0022*/ 	.short	0x0000
        /*0024*/ 	.byte	0x00, 0xf5, 0x21, 0x00


	//----- nvinfo : EIATTR_SPARSE_MMA_MASK
	.align		4
.L_97:
        /*0028*/ 	.byte	0x03, 0x50
        /*002a*/ 	.short	0x0000


	//----- nvinfo : EIATTR_MAXREG_COUNT
	.align		4
        /*002c*/ 	.byte	0x03, 0x1b
        /*002e*/ 	.short	0x00ff


	//----- nvinfo : EIATTR_MERCURY_ISA_VERSION
	.align		4
        /*0030*/ 	.byte	0x03, 0x5f
        /*0032*/ 	.short	0x0101


	//----- nvinfo : EIATTR_VRC_CTA_INIT_COUNT
	.align		4
        /*0034*/ 	.byte	0x02, 0x4a
	.zero		1
	.zero		1


	//----- nvinfo : EIATTR_EXIT_INSTR_OFFSETS
	.align		4
        /*0038*/ 	.byte	0x04, 0x1c
        /*003a*/ 	.short	(.L_99 - .L_98)


	//   ....[0]....
.L_98:
        /*003c*/ 	.word	0x00000090


	//   ....[1]....
        /*0040*/ 	.word	0x00000110


	//----- nvinfo : EIATTR_CBANK_PARAM_SIZE
	.align		4
.L_99:
        /*0044*/ 	.byte	0x03, 0x19
        /*0046*/ 	.short	0x0010


	//----- nvinfo : EIATTR_PARAM_CBANK
	.align		4
        /*0048*/ 	.byte	0x04, 0x0a
        /*004a*/ 	.short	(.L_101 - .L_100)
	.align		4
.L_100:
        /*004c*/ 	.word	index@(.nv.constant0._ZN8ebpf_gpu14minimal_filterEPNS_12NetworkEventEm)
        /*0050*/ 	.short	0x0380
        /*0052*/ 	.short	0x0010


	//----- nvinfo : EIATTR_SW_WAR
	.align		4
.L_101:
        /*0054*/ 	.byte	0x04, 0x36
        /*0056*/ 	.short	(.L_103 - .L_102)
.L_102:
        /*0058*/ 	.word	0x00000008
.L_103:


//--------------------- .nv.info._ZN8ebpf_gpu17port_based_filterEPNS_12NetworkEventEm --------------------------
	.section	.nv.info._ZN8ebpf_gpu17port_based_filterEPNS_12NetworkEventEm,"",@"SHT_CUDA_INFO"
	.sectionflags	@""
	.align	4


	//----- nvinfo : EIATTR_CUDA_API_VERSION
	.align		4
        /*0000*/ 	.byte	0x04, 0x37
        /*0002*/ 	.short	(.L_105 - .L_104)
.L_104:
        /*0004*/ 	.word	0x00000082


	//----- nvinfo : EIATTR_KPARAM_INFO
	.align		4
.L_105:
        /*0008*/ 	.byte	0x04, 0x17
        /*000a*/ 	.short	(.L_107 - .L_106)
.L_106:
        /*000c*/ 	.word	0x00000000
        /*0010*/ 	.short	0x0001
        /*0012*/ 	.short	0x0008
        /*0014*/ 	.byte	0x00, 0xf0, 0x21, 0x00


	//----- nvinfo : EIATTR_KPARAM_INFO
	.align		4
.L_107:
        /*0018*/ 	.byte	0x04, 0x17
        /*001a*/ 	.short	(.L_109 - .L_108)
.L_108:
        /*001c*/ 	.word	0x00000000
        /*0020*/ 	.short	0x0000
        /*0022*/ 	.short	0x0000
        /*0024*/ 	.byte	0x00, 0xf5, 0x21, 0x00


	//----- nvinfo : EIATTR_SPARSE_MMA_MASK
	.align		4
.L_109:
        /*0028*/ 	.byte	0x03, 0x50
        /*002a*/ 	.short	0x0000


	//----- nvinfo : EIATTR_MAXREG_COUNT
	.align		4
        /*002c*/ 	.byte	0x03, 0x1b
        /*002e*/ 	.short	0x00ff


	//----- nvinfo : EIATTR_MERCURY_ISA_VERSION
	.align		4
        /*0030*/ 	.byte	0x03, 0x5f
        /*0032*/ 	.short	0x0101


	//----- nvinfo : EIATTR_VRC_CTA_INIT_COUNT
	.align		4
        /*0034*/ 	.byte	0x02, 0x4a
	.zero		1
	.zero		1


	//----- nvinfo : EIATTR_EXIT_INSTR_OFFSETS
	.align		4
        /*0038*/ 	.byte	0x04, 0x1c
        /*003a*/ 	.short	(.L_111 - .L_110)


	//   ....[0]....
.L_110:
        /*003c*/ 	.word	0x00000090


	//   ....[1]....
        /*0040*/ 	.word	0x000001b0


	//   ....[2]....
        /*0044*/ 	.word	0x000001d0


	//   ....[3]....
        /*0048*/ 	.word	0x00000200


	//   ....[4]....
        /*004c*/ 	.word	0x00000220


	//----- nvinfo : EIATTR_CRS_STACK_SIZE
	.align		4
.L_111:
        /*0050*/ 	.byte	0x04, 0x1e
        /*0052*/ 	.short	(.L_113 - .L_112)
.L_112:
        /*0054*/ 	.word	0x00000000


	//----- nvinfo : EIATTR_CBANK_PARAM_SIZE
	.align		4
.L_113:
        /*0058*/ 	.byte	0x03, 0x19
        /*005a*/ 	.short	0x0010


	//----- nvinfo : EIATTR_PARAM_CBANK
	.align		4
        /*005c*/ 	.byte	0x04, 0x0a
        /*005e*/ 	.short	(.L_115 - .L_114)
	.align		4
.L_114:
        /*0060*/ 	.word	index@(.nv.constant0._ZN8ebpf_gpu17port_based_filterEPNS_12NetworkEventEm)
        /*0064*/ 	.short	0x0380
        /*0066*/ 	.short	0x0010


	//----- nvinfo : EIATTR_SW_WAR
	.align		4
.L_115:
        /*0068*/ 	.byte	0x04, 0x36
        /*006a*/ 	.short	(.L_117 - .L_116)
.L_116:
        /*006c*/ 	.word	0x00000008
.L_117:


//--------------------- .nv.info._ZN8ebpf_gpu20simple_packet_filterEPNS_12NetworkEventEm --------------------------
	.section	.nv.info._ZN8ebpf_gpu20simple_packet_filterEPNS_12NetworkEventEm,"",@"SHT_CUDA_INFO"
	.sectionflags	@""
	.align	4


	//----- nvinfo : EIATTR_CUDA_API_VERSION
	.align		4
        /*0000*/ 	.byte	0x04, 0x37
        /*0002*/ 	.short	(.L_119 - .L_118)
.L_118:
        /*0004*/ 	.word	0x00000082


	//----- nvinfo : EIATTR_KPARAM_INFO
	.align		4
.L_119:
        /*0008*/ 	.byte	0x04, 0x17
        /*000a*/ 	.short	(.L_121 - .L_120)
.L_120:
        /*000c*/ 	.word	0x00000000
        /*0010*/ 	.short	0x0001
        /*0012*/ 	.short	0x0008
        /*0014*/ 	.byte	0x00, 0xf0, 0x21, 0x00


	//----- nvinfo : EIATTR_KPARAM_INFO
	.align		4
.L_121:
        /*0018*/ 	.byte	0x04, 0x17
        /*001a*/ 	.short	(.L_123 - .L_122)
.L_122:
        /*001c*/ 	.word	0x00000000
        /*0020*/ 	.short	0x0000
        /*0022*/ 	.short	0x0000
        /*0024*/ 	.byte	0x00, 0xf5, 0x21, 0x00


	//----- nvinfo : EIATTR_SPARSE_MMA_MASK
	.align		4
.L_123:
        /*0028*/ 	.byte	0x03, 0x50
        /*002a*/ 	.short	0x0000


	//----- nvinfo : EIATTR_MAXREG_COUNT
	.align		4
        /*002c*/ 	.byte	0x03, 0x1b
        /*002e*/ 	.short	0x00ff


	//----- nvinfo : EIATTR_MERCURY_ISA_VERSION
	.align		4
        /*0030*/ 	.byte	0x03, 0x5f
        /*0032*/ 	.short	0x0101


	//----- nvinfo : EIATTR_VRC_CTA_INIT_COUNT
	.align		4
        /*0034*/ 	.byte	0x02, 0x4a
	.zero		1
	.zero		1


	//----- nvinfo : EIATTR_EXIT_INSTR_OFFSETS
	.align		4
        /*0038*/ 	.byte	0x04, 0x1c
        /*003a*/ 	.short	(.L_125 - .L_124)


	//   ....[0]....
.L_124:
        /*003c*/ 	.word	0x00000080


	//   ....[1]....
        /*0040*/ 	.word	0x00000320


	//   ....[2]....
        /*0044*/ 	.word	0x000007f0


	//----- nvinfo : EIATTR_CRS_STACK_SIZE
	.align		4
.L_125:
        /*0048*/ 	.byte	0x04, 0x1e
        /*004a*/ 	.short	(.L_127 - .L_126)
.L_126:
        /*004c*/ 	.word	0x00000000


	//----- nvinfo : EIATTR_CBANK_PARAM_SIZE
	.align		4
.L_127:
        /*0050*/ 	.byte	0x03, 0x19
        /*0052*/ 	.short	0x0010


	//----- nvinfo : EIATTR_PARAM_CBANK
	.align		4
        /*0054*/ 	.byte	0x04, 0x0a
        /*0056*/ 	.short	(.L_129 - .L_128)
	.align		4
.L_128:
        /*0058*/ 	.word	index@(.nv.constant0._ZN8ebpf_gpu20simple_packet_filterEPNS_12NetworkEventEm)
        /*005c*/ 	.short	0x0380
        /*005e*/ 	.short	0x0010


	//----- nvinfo : EIATTR_SW_WAR
	.align		4
.L_129:
        /*0060*/ 	.byte	0x04, 0x36
        /*0062*/ 	.short	(.L_131 - .L_130)
.L_130:
        /*0064*/ 	.word	0x00000008
.L_131:


//--------------------- .nv.callgraph             --------------------------
	.section	.nv.callgraph,"",@"SHT_CUDA_CALLGRAPH"
	.align	4
	.sectionentsize	8
	.align		4
        /*0000*/ 	.word	0x00000000
	.align		4
        /*0004*/ 	.word	0xffffffff
	.align		4
        /*0008*/ 	.word	0x00000000
	.align		4
        /*000c*/ 	.word	0xfffffffe
	.align		4
        /*0010*/ 	.word	0x00000000
	.align		4
        /*0014*/ 	.word	0xfffffffd
	.align		4
        /*0018*/ 	.word	0x00000000
	.align		4
        /*001c*/ 	.word	0xfffffffc


//--------------------- .text._ZN8ebpf_gpu24batch_hash_load_balancerEPNS_12NetworkEventEm --------------------------
	.section	.text._ZN8ebpf_gpu24batch_hash_load_balancerEPNS_12NetworkEventEm,"ax",@progbits
	.align	128
        .global         _ZN8ebpf_gpu24batch_hash_load_balancerEPNS_12NetworkEventEm
        .type           _ZN8ebpf_gpu24batch_hash_load_balancerEPNS_12NetworkEventEm,@function
        .size           _ZN8ebpf_gpu24batch_hash_load_balancerEPNS_12NetworkEventEm,(.L_x_33 - _ZN8ebpf_gpu24batch_hash_load_balancerEPNS_12NetworkEventEm)
        .other          _ZN8ebpf_gpu24batch_hash_load_balancerEPNS_12NetworkEventEm,@"STO_CUDA_ENTRY STV_DEFAULT"
_ZN8ebpf_gpu24batch_hash_load_balancerEPNS_12NetworkEventEm:
.text._ZN8ebpf_gpu24batch_hash_load_balancerEPNS_12NetworkEventEm:
[----:B------:R-:W-:Y:S01]  /*0000*/  LDC R1, c[0x0][0x37c] ;  /* 0x0000df00ff017b82 */ /* 0x000fe20000000800 */
[----:B------:R-:W0:Y:S07]  /*0010*/  S2R R5, SR_TID.X ;  /* 0x0000000000057919 */ /* 0x000e2e0000002100 */
[----:B------:R-:W0:Y:S08]  /*0020*/  S2UR UR4, SR_CTAID.X ;  /* 0x00000000000479c3 */ /* 0x000e300000002500 */
[----:B------:R-:W0:Y:S08]  /*0030*/  LDC R0, c[0x0][0x360] ;  /* 0x0000d800ff007b82 */ /* 0x000e300000000800 */
[----:B------:R-:W1:Y:S01]  /*0040*/  LDC.64 R2, c[0x0][0x388] ;  /* 0x0000e200ff027b82 */ /* 0x000e620000000a00 */
[----:B0-----:R-:W-:-:S04]  /*0050*/  IMAD R0, R0, UR4, R5 ;  /* 0x0000000400007c24 */ /* 0x001fc8000f8e0205 */
[----:B------:R-:W-:-:S05]  /*0060*/  IMAD.SHL.U32 R11, R0, 0x10, RZ ;  /* 0x00000010000b7824 */ /* 0x000fca00078e00ff */
[----:B------:R-:W-:Y:S02]  /*0070*/  SHF.R.S32.HI R0, RZ, 0x1f, R11 ;  /* 0x0000001fff007819 */ /* 0x000fe4000001140b */
[----:B-1----:R-:W-:-:S04]  /*0080*/  ISETP.GE.U32.AND P0, PT, R11, R2, PT ;  /* 0x000000020b00720c */ /* 0x002fc80003f06070 */
[----:B------:R-:W-:-:S04]  /*0090*/  ISETP.GE.U32.AND.EX P0, PT, R0, R3, PT, P0 ;  /* 0x000000030000720c */ /* 0x000fc80003f06100 */
[----:B------:R-:W-:-:S13]  /*00a0*/  ISETP.GE.OR P0, PT, R11, R2, P0 ;  /* 0x000000020b00720c */ /* 0x000fda0000706670 */
[----:B------:R-:W-:Y:S05]  /*00b0*/  @P0 EXIT ;  /* 0x000000000000094d */ /* 0x000fea0003800000 */
[----:B------:R-:W0:Y:S01]  /*00c0*/  LDC.64 R4, c[0x0][0x380] ;  /* 0x0000e000ff047b82 */ /* 0x000e220000000a00 */
[----:B------:R-:W-:Y:S01]  /*00d0*/  IMAD.MOV.U32 R8, RZ, RZ, R0 ;  /* 0x000000ffff087224 */ /* 0x000fe200078e0000 */
[----:B------:R-:W-:Y:S01]  /*00e0*/  VIADDMNMX R0, R11, 0x10, R2, PT ;  /* 0x000000100b007846 */ /* 0x000fe20003800102 */
[----:B------:R-:W-:Y:S01]  /*00f0*/  IMAD.MOV.U32 R13, RZ, RZ, R11 ;  /* 0x000000ffff0d7224 */ /* 0x000fe200078e000b */
[----:B------:R-:W1:Y:S06]  /*0100*/  LDCU.64 UR4, c[0x0][0x358] ;  /* 0x00006b00ff0477ac */ /* 0x000e6c0008000a00 */
.L_x_0:
[----:B------:R-:W-:Y:S02]  /*0110*/  IMAD R9, R8, 0x28, RZ ;  /* 0x0000002808097824 */ /* 0x000fe400078e02ff */
[----:B0-----:R-:W-:-:S04]  /*0120*/  IMAD.WIDE.U32 R6, R13, 0x28, R4 ;  /* 0x000000280d067825 */ /* 0x001fc800078e0004 */
[----:B------:R-:W-:-:S05]  /*0130*/  IMAD.IADD R7, R7, 0x1, R9 ;  /* 0x0000000107077824 */ /* 0x000fca00078e0209 */
[----:B-1----:R-:W2:Y:S04]  /*0140*/  LDG.E.64 R8, desc[UR4][R6.64+0x18] ;  /* 0x0000180406087981 */ /* 0x002ea8000c1e1b00 */
[----:B------:R-:W3:Y:S01]  /*0150*/  LDG.E R10, desc[UR4][R6.64+0x20] ;  /* 0x00002004060a7981 */ /* 0x000ee2000c1e1900 */
[----:B------:R-:W-:-:S05]  /*0160*/  VIADD R11, R11, 0x1 ;  /* 0x000000010b0b7836 */ /* 0x000fca0000000000 */
[C---:B------:R-:W-:Y:S02]  /*0170*/  ISETP.GE.U32.AND P0, PT, R11.reuse, R2, PT ;  /* 0x000000020b00720c */ /* 0x040fe40003f06070 */
[----:B------:R-:W-:Y:S02]  /*0180*/  ISETP.LT.AND P1, PT, R11, R0, PT ;  /* 0x000000000b00720c */ /* 0x000fe40003f21270 */
[----:B--2---:R-:W-:Y:S02]  /*0190*/  LOP3.LUT R12, R8, 0xff, RZ, 0xc0, !PT ;  /* 0x000000ff080c7812 */ /* 0x004fe400078ec0ff */
[----:B------:R-:W-:Y:S02]  /*01a0*/  SHF.R.U32.HI R13, RZ, 0x8, R8 ;  /* 0x00000008ff0d7819 */ /* 0x000fe40000011608 */
[----:B------:R-:W-:-:S05]  /*01b0*/  LOP3.LUT R12, R12, 0x811c9dc5, RZ, 0x3c, !PT ;  /* 0x811c9dc50c0c7812 */ /* 0x000fca00078e3cff */
[----:B------:R-:W-:-:S05]  /*01c0*/  IMAD R12, R12, 0x1000193, RZ ;  /* 0x010001930c0c7824 */ /* 0x000fca00078e02ff */
[----:B------:R-:W-:Y:S02]  /*01d0*/  LOP3.LUT R12, R12, 0xff, R13, 0x78, !PT ;  /* 0x000000ff0c0c7812 */ /* 0x000fe400078e780d */
[----:B------:R-:W-:-:S03]  /*01e0*/  SHF.R.U32.HI R13, RZ, 0x10, R8 ;  /* 0x00000010ff0d7819 */ /* 0x000fc60000011608 */
[----:B------:R-:W-:-:S05]  /*01f0*/  IMAD R12, R12, 0x1000193, RZ ;  /* 0x010001930c0c7824 */ /* 0x000fca00078e02ff */
[----:B------:R-:W-:Y:S02]  /*0200*/  LOP3.LUT R12, R12, 0xff, R13, 0x78, !PT ;  /* 0x000000ff0c0c7812 */ /* 0x000fe400078e780d */
[----:B------:R-:W-:Y:S02]  /*0210*/  SHF.R.U32.HI R13, RZ, 0x18, R8 ;  /* 0x00000018ff0d7819 */ /* 0x000fe40000011608 */
[----:B---3--:R-:W-:Y:S01]  /*0220*/  LOP3.LUT R8, R10, 0xffff, RZ, 0xc0, !PT ;  /* 0x0000ffff0a087812 */ /* 0x008fe200078ec0ff */
[----:B------:R-:W-:-:S03]  /*0230*/  IMAD R12, R12, 0x1000193, RZ ;  /* 0x010001930c0c7824 */ /* 0x000fc600078e02ff */
[----:B------:R-:W-:Y:S02]  /*0240*/  SHF.R.U32.HI R8, RZ, 0x8, R8 ;  /* 0x00000008ff087819 */ /* 0x000fe40000011608 */
[----:B------:R-:W-:Y:S02]  /*0250*/  LOP3.LUT R12, R12, R13, RZ, 0x3c, !PT ;  /* 0x0000000d0c0c7212 */ /* 0x000fe400078e3cff */
[----:B------:R-:W-:-:S03]  /*0260*/  SHF.R.U32.HI R13, RZ, 0x8, R9 ;  /* 0x00000008ff0d7819 */ /* 0x000fc60000011609 */
[----:B------:R-:W-:-:S05]  /*0270*/  IMAD R12, R12, 0x1000193, RZ ;  /* 0x010001930c0c7824 */ /* 0x000fca00078e02ff */
[----:B------:R-:W-:-:S05]  /*0280*/  LOP3.LUT R12, R12, 0xff, R9, 0x78, !PT ;  /* 0x000000ff0c0c7812 */ /* 0x000fca00078e7809 */
[----:B------:R-:W-:-:S05]  /*0290*/  IMAD R12, R12, 0x1000193, RZ ;  /* 0x010001930c0c7824 */ /* 0x000fca00078e02ff */
[----:B------:R-:W-:Y:S02]  /*02a0*/  LOP3.LUT R12, R12, 0xff, R13, 0x78, !PT ;  /* 0x000000ff0c0c7812 */ /* 0x000fe400078e780d */
[--C-:B------:R-:W-:Y:S02]  /*02b0*/  SHF.R.U32.HI R13, RZ, 0x10, R9.reuse ;  /* 0x00000010ff0d7819 */ /* 0x100fe40000011609 */
[----:B------:R-:W-:Y:S01]  /*02c0*/  SHF.R.U32.HI R9, RZ, 0x18, R9 ;  /* 0x00000018ff097819 */ /* 0x000fe20000011609 */
[----:B------:R-:W-:-:S05]  /*02d0*/  IMAD R12, R12, 0x1000193, RZ ;  /* 0x010001930c0c7824 */ /* 0x000fca00078e02ff */
[----:B------:R-:W-:Y:S01]  /*02e0*/  LOP3.LUT R12, R12, 0xff, R13, 0x78, !PT ;  /* 0x000000ff0c0c7812 */ /* 0x000fe200078e780d */
[----:B------:R-:W-:-:S04]  /*02f0*/  IMAD.MOV.U32 R13, RZ, RZ, R11 ;  /* 0x000000ffff0d7224 */ /* 0x000fc800078e000b */
[----:B------:R-:W-:-:S05]  /*0300*/  IMAD R12, R12, 0x1000193, RZ ;  /* 0x010001930c0c7824 */ /* 0x000fca00078e02ff */
[----:B------:R-:W-:-:S05]  /*0310*/  LOP3.LUT R9, R12, R9, RZ, 0x3c, !PT ;  /* 0x000000090c097212 */ /* 0x000fca00078e3cff */
[----:B------:R-:W-:-:S05]  /*0320*/  IMAD R9, R9, 0x1000193, RZ ;  /* 0x0100019309097824 */ /* 0x000fca00078e02ff */
[----:B------:R-:W-:-:S05]  /*0330*/  LOP3.LUT R9, R9, 0xff, R10, 0x78, !PT ;  /* 0x000000ff09097812 */ /* 0x000fca00078e780a */
[----:B------:R-:W-:-:S05]  /*0340*/  IMAD R9, R9, 0x1000193, RZ ;  /* 0x0100019309097824 */ /* 0x000fca00078e02ff */
[----:B------:R-:W-:-:S05]  /*0350*/  LOP3.LUT R8, R9, 0xffff, R8, 0x78, !PT ;  /* 0x0000ffff09087812 */ /* 0x000fca00078e7808 */
[----:B------:R-:W-:Y:S01]  /*0360*/  IMAD R9, R8, 0x1000193, RZ ;  /* 0x0100019308097824 */ /* 0x000fe200078e02ff */
[C---:B------:R-:W-:Y:S02]  /*0370*/  PRMT R8, R10.reuse, 0x7632, R8 ;  /* 0x000076320a087816 */ /* 0x040fe40000000008 */
[----:B------:R-:W-:Y:S02]  /*0380*/  PRMT R10, R10, 0x7732, RZ ;  /* 0x000077320a0a7816 */ /* 0x000fe400000000ff */
[----:B------:R-:W-:-:S03]  /*0390*/  LOP3.LUT R8, R9, 0xff, R8, 0x78, !PT ;  /* 0x000000ff09087812 */ /* 0x000fc600078e7808 */
[----:B------:R-:W-:Y:S02]  /*03a0*/  IMAD.MOV.U32 R9, RZ, RZ, R10 ;  /* 0x000000ffff097224 */ /* 0x000fe400078e000a */
[----:B------:R-:W-:-:S03]  /*03b0*/  IMAD R8, R8, 0x193, RZ ;  /* 0x0000019308087824 */ /* 0x000fc600078e02ff */
[----:B------:R-:W-:-:S04]  /*03c0*/  SHF.R.U32.HI R9, RZ, 0x8, R9 ;  /* 0x00000008ff097819 */ /* 0x000fc80000011609 */
[----:B------:R-:W-:-:S05]  /*03d0*/  LOP3.LUT R8, R8, 0xffff, R9, 0x78, !PT ;  /* 0x0000ffff08087812 */ /* 0x000fca00078e7809 */
[----:B------:R-:W-:-:S05]  /*03e0*/  IMAD R8, R8, 0x193, RZ ;  /* 0x0000019308087824 */ /* 0x000fca00078e02ff */
[----:B------:R-:W-:-:S04]  /*03f0*/  PRMT R8, R8, 0x7632, R8 ;  /* 0x0000763208087816 */ /* 0x000fc80000000008 */
[----:B------:R-:W-:-:S04]  /*0400*/  LOP3.LUT R8, R8, 0x7, RZ, 0xc0, !PT ;  /* 0x0000000708087812 */ /* 0x000fc800078ec0ff */
[----:B------:R-:W-:Y:S02]  /*0410*/  LOP3.LUT R9, R8, 0x80, RZ, 0xfc, !PT ;  /* 0x0000008008097812 */ /* 0x000fe400078efcff */
[----:B------:R-:W-:-:S03]  /*0420*/  SHF.R.S32.HI R8, RZ, 0x1f, R11 ;  /* 0x0000001fff087819 */ /* 0x000fc6000001140b */
[----:B------:R2:W-:Y:S01]  /*0430*/  STG.E.U8 desc[UR4][R6.64+0x25], R9 ;  /* 0x0000250906007986 */ /* 0x0005e2000c101104 */
[----:B------:R-:W-:-:S13]  /*0440*/  ISETP.GE.U32.AND.EX P0, PT, R8, R3, PT, P0 ;  /* 0x000000030800720c */ /* 0x000fda0003f06100 */
[----:B--2---:R-:W-:Y:S05]  /*0450*/  @!P0 BRA P1, `(.L_x_0) ;  /* 0xfffffffc002c8947 */ /* 0x004fea000083ffff */
[----:B------:R-:W-:Y:S05]  /*0460*/  EXIT ;  /* 0x000000000000794d */ /* 0x000fea0003800000 */
.L_x_1:
[----:B------:R-:W-:-:S00]  /*0470*/  BRA `(.L_x_1) ;  /* 0xfffffffc00fc7947 */ /* 0x000fc0000383ffff */
[----:B------:R-:W-:-:S00]  /*0480*/  NOP ;  /* 0x0000000000007918 */ /* 0x000fc00000000000 */
[----:B------:R-:W-:-:S00]  /*0490*/  NOP ;  /* 0x0000000000007918 */ /* 0x000fc00000000000 */
[----:B------:R-:W-:-:S00]  /*04a0*/  NOP ;  /* 0x0000000000007918 */ /* 0x000fc00000000000 */
[----:B------:R-:W-:-:S00]  /*04b0*/  NOP ;  /* 0x0000000000007918 */ /* 0x000fc00000000000 */
[----:B------:R-:W-:-:S00]  /*04c0*/  NOP ;  /* 0x0000000000007918 */ /* 0x000fc00000000000 */
[----:B------:R-:W-:-:S00]  /*04d0*/  NOP ;  /* 0x0000000000007918 */ /* 0x000fc00000000000 */
[----:B------:R-:W-:-:S00]  /*04e0*/  NOP ;  /* 0x0000000000007918 */ /* 0x000fc00000000000 */
[----:B------:R-:W-:-:S00]  /*04f0*/  NOP ;  /* 0x0000000000007918 */ /* 0x000fc00000000000 */
.L_x_33:


//--------------------- .text._ZN8ebpf_gpu18hash_load_balancerEPNS_12NetworkEventEm --------------------------
	.section	.text._ZN8ebpf_gpu18hash_load_balancerEPNS_12NetworkEventEm,"ax",@progbits
	.align	128
        .global         _ZN8ebpf_gpu18hash_load_balancerEPNS_12NetworkEventEm
        .type           _ZN8ebpf_gpu18hash_load_balancerEPNS_12NetworkEventEm,@function
        .size           _ZN8ebpf_gpu18hash_load_balancerEPNS_12NetworkEventEm,(.L_x_34 - _ZN8ebpf_gpu18hash_load_balancerEPNS_12NetworkEventEm)
        .other          _ZN8ebpf_gpu18hash_load_balancerEPNS_12NetworkEventEm,@"STO_CUDA_ENTRY STV_DEFAULT"
_ZN8ebpf_gpu18hash_load_balancerEPNS_12NetworkEventEm:
.text._ZN8ebpf_gpu18hash_load_balancerEPNS_12NetworkEventEm:
[----:B------:R-:W-:Y:S01]  /*0000*/  LDC R1, c[0x0][0x37c] ;  /* 0x0000df00ff017b82 */ /* 0x000fe20000000800 */
[----:B------:R-:W0:Y:S07]  /*0010*/  S2R R0, SR_TID.X ;  /* 0x0000000000007919 */ /* 0x000e2e0000002100 */
[----:B------:R-:W0:Y:S01]  /*0020*/  S2UR UR4, SR_CTAID.X ;  /* 0x00000000000479c3 */ /* 0x000e220000002500 */
[----:B------:R-:W1:Y:S07]  /*0030*/  LDCU.64 UR6, c[0x0][0x388] ;  /* 0x00007100ff0677ac */ /* 0x000e6e0008000a00 */
[----:B------:R-:W0:Y:S02]  /*0040*/  LDC R5, c[0x0][0x360] ;  /* 0x0000d800ff057b82 */ /* 0x000e240000000800 */
[----:B0-----:R-:W-:-:S05]  /*0050*/  IMAD R5, R5, UR4, R0 ;  /* 0x0000000405057c24 */ /* 0x001fca000f8e0200 */
[----:B-1----:R-:W-:Y:S02]  /*0060*/  ISETP.GE.U32.AND P0, PT, R5, UR6, PT ;  /* 0x0000000605007c0c */ /* 0x002fe4000bf06070 */
[----:B------:R-:W-:-:S04]  /*0070*/  SHF.R.S32.HI R0, RZ, 0x1f, R5 ;  /* 0x0000001fff007819 */ /* 0x000fc80000011405 */
[----:B------:R-:W-:-:S13]  /*0080*/  ISETP.GE.U32.AND.EX P0, PT, R0, UR7, PT, P0 ;  /* 0x0000000700007c0c */ /* 0x000fda000bf06100 */
[----:B------:R-:W-:Y:S05]  /*0090*/  @P0 EXIT ;  /* 0x000000000000094d */ /* 0x000fea0003800000 */
[----:B------:R-:W0:Y:S01]  /*00a0*/  LDC.64 R2, c[0x0][0x380] ;  /* 0x0000e000ff027b82 */ /* 0x000e220000000a00 */
[----:B------:R-:W1:Y:S01]  /*00b0*/  LDCU.64 UR4, c[0x0][0x358] ;  /* 0x00006b00ff0477ac */ /* 0x000e620008000a00 */
[----:B------:R-:W-:Y:S02]  /*00c0*/  IMAD R7, R0, 0x28, RZ ;  /* 0x0000002800077824 */ /* 0x000fe400078e02ff */
[----:B0-----:R-:W-:-:S04]  /*00d0*/  IMAD.WIDE.U32 R2, R5, 0x28, R2 ;  /* 0x0000002805027825 */ /* 0x001fc800078e0002 */
[----:B------:R-:W-:-:S05]  /*00e0*/  IMAD.IADD R3, R3, 0x1, R7 ;  /* 0x0000000103037824 */ /* 0x000fca00078e0207 */
[----:B-1----:R-:W2:Y:S04]  /*00f0*/  LDG.E.64 R4, desc[UR4][R2.64+0x18] ;  /* 0x0000180402047981 */ /* 0x002ea8000c1e1b00 */
[----:B------:R-:W3:Y:S01]  /*0100*/  LDG.E R0, desc[UR4][R2.64+0x20] ;  /* 0x0000200402007981 */ /* 0x000ee2000c1e1900 */
        /* <DEDUP_REMOVED lines=21> */
[----:B------:R-:W-:-:S05]  /*0260*/  LOP3.LUT R6, R6, 0xff, R7, 0x78, !PT ;  /* 0x000000ff06067812 */ /* 0x000fca00078e7807 */
[----:B------:R-:W-:-:S05]  /*0270*/  IMAD R6, R6, 0x1000193, RZ ;  /* 0x0100019306067824 */ /* 0x000fca00078e02ff */
[----:B------:R-:W-:-:S05]  /*0280*/  LOP3.LUT R5, R6, R5, RZ, 0x3c, !PT ;  /* 0x0000000506057212 */ /* 0x000fca00078e3cff */
[----:B------:R-:W-:-:S05]  /*0290*/  IMAD R5, R5, 0x1000193, RZ ;  /* 0x0100019305057824 */ /* 0x000fca00078e02ff */
[--C-:B------:R-:W-:Y:S02]  /*02a0*/  LOP3.LUT R5, R5, 0xff, R0.reuse, 0x78, !PT ;  /* 0x000000ff05057812 */ /* 0x100fe400078e7800 */
[----:B------:R-:W-:-:S03]  /*02b0*/  PRMT R0, R0, 0x7632, R0 ;  /* 0x0000763200007816 */ /* 0x000fc60000000000 */
[----:B------:R-:W-:-:S05]  /*02c0*/  IMAD R5, R5, 0x1000193, RZ ;  /* 0x0100019305057824 */ /* 0x000fca00078e02ff */
[----:B------:R-:W-:-:S05]  /*02d0*/  LOP3.LUT R4, R5, 0xffff, R4, 0x78, !PT ;  /* 0x0000ffff05047812 */ /* 0x000fca00078e7804 */
[----:B------:R-:W-:Y:S01]  /*02e0*/  IMAD R5, R4, 0x1000193, RZ ;  /* 0x0100019304057824 */ /* 0x000fe200078e02ff */
[----:B------:R-:W-:-:S04]  /*02f0*/  PRMT R4, R0, 0x7732, RZ ;  /* 0x0000773200047816 */ /* 0x000fc800000000ff */
[----:B------:R-:W-:Y:S01]  /*0300*/  LOP3.LUT R0, R5, 0xff, R0, 0x78, !PT ;  /* 0x000000ff05007812 */ /* 0x000fe200078e7800 */
[----:B------:R-:W-:-:S04]  /*0310*/  IMAD.MOV.U32 R5, RZ, RZ, R4 ;  /* 0x000000ffff057224 */ /* 0x000fc800078e0004 */
[----:B------:R-:W-:Y:S01]  /*0320*/  IMAD R0, R0, 0x1000193, RZ ;  /* 0x0100019300007824 */ /* 0x000fe200078e02ff */
[----:B------:R-:W-:-:S04]  /*0330*/  SHF.R.U32.HI R5, RZ, 0x8, R5 ;  /* 0x00000008ff057819 */ /* 0x000fc80000011605 */
[----:B------:R-:W-:-:S05]  /*0340*/  LOP3.LUT R0, R0, 0xffff, R5, 0x78, !PT ;  /* 0x0000ffff00007812 */ /* 0x000fca00078e7805 */
[----:B------:R-:W-:-:S05]  /*0350*/  IMAD R0, R0, 0x1000193, RZ ;  /* 0x0100019300007824 */ /* 0x000fca00078e02ff */
[C---:B------:R-:W-:Y:S02]  /*0360*/  LOP3.LUT R4, R0.reuse, 0x1, RZ, 0xc0, !PT ;  /* 0x0000000100047812 */ /* 0x040fe400078ec0ff */
[----:B------:R-:W-:Y:S02]  /*0370*/  LOP3.LUT R5, R0, 0x7, RZ, 0xc0, !PT ;  /* 0x0000000700057812 */ /* 0x000fe400078ec0ff */
[----:B------:R-:W-:-:S03]  /*0380*/  ISETP.NE.U32.AND P0, PT, R4, 0x1, PT ;  /* 0x000000010400780c */ /* 0x000fc60003f05070 */
[----:B------:R0:W-:Y:S10]  /*0390*/  STG.E.U8 desc[UR4][R2.64+0x25], R5 ;  /* 0x0000250502007986 */ /* 0x0001f4000c101104 */
[----:B------:R-:W-:Y:S05]  /*03a0*/  @!P0 EXIT ;  /* 0x000000000000894d */ /* 0x000fea0003800000 */
[----:B0-----:R-:W-:-:S05]  /*03b0*/  LOP3.LUT R5, R5, 0x80, RZ, 0xfc, !PT ;  /* 0x0000008005057812 */ /* 0x001fca00078efcff */
[----:B------:R-:W-:Y:S01]  /*03c0*/  STG.E.U8 desc[UR4][R2.64+0x25], R5 ;  /* 0x0000250502007986 */ /* 0x000fe2000c101104 */
[----:B------:R-:W-:Y:S05]  /*03d0*/  EXIT ;  /* 0x000000000000794d */ /* 0x000fea0003800000 */
.L_x_2:
        /* <DEDUP_REMOVED lines=10> */
.L_x_34:


//--------------------- .text._ZN8ebpf_gpu15stateful_filterEPNS_12NetworkEventEm --------------------------
	.section	.text._ZN8ebpf_gpu15stateful_filterEPNS_12NetworkEventEm,"ax",@progbits
	.align	128
        .global         _ZN8ebpf_gpu15stateful_filterEPNS_12NetworkEventEm
        .type           _ZN8ebpf_gpu15stateful_filterEPNS_12NetworkEventEm,@function
        .size           _ZN8ebpf_gpu15stateful_filterEPNS_12NetworkEventEm,(.L_x_35 - _ZN8ebpf_gpu15stateful_filterEPNS_12NetworkEventEm)
        .other          _ZN8ebpf_gpu15stateful_filterEPNS_12NetworkEventEm,@"STO_CUDA_ENTRY STV_DEFAULT"
_ZN8ebpf_gpu15stateful_filterEPNS_12NetworkEventEm:
.text._ZN8ebpf_gpu15stateful_filterEPNS_12NetworkEventEm:
        /* <DEDUP_REMOVED lines=15> */
[----:B-1----:R-:W2:Y:S02]  /*00f0*/  LDG.E R0, desc[UR4][R2.64+0x18] ;  /* 0x0000180402007981 */ /* 0x002ea4000c1e1900 */
[----:B--2---:R-:W-:-:S04]  /*0100*/  LOP3.LUT R0, R0, 0x1, RZ, 0xc0, !PT ;  /* 0x0000000100007812 */ /* 0x004fc800078ec0ff */
[----:B------:R-:W-:Y:S01]  /*0110*/  ISETP.NE.U32.AND P0, PT, R0, 0x1, PT ;  /* 0x000000010000780c */ /* 0x000fe20003f05070 */
[----:B------:R-:W-:-:S12]  /*0120*/  IMAD.MOV.U32 R0, RZ, RZ, 0x1 ;  /* 0x00000001ff007424 */ /* 0x000fd800078e00ff */
[----:B------:R0:W-:Y:S01]  /*0130*/  @P0 STG.E.U8 desc[UR4][R2.64+0x25], R0 ;  /* 0x0000250002000986 */ /* 0x0001e2000c101104 */
[----:B------:R-:W-:Y:S05]  /*0140*/  @P0 EXIT ;  /* 0x000000000000094d */ /* 0x000fea0003800000 */
[----:B------:R-:W-:Y:S01]  /*0150*/  STG.E.U8 desc[UR4][R2.64+0x25], RZ ;  /* 0x000025ff02007986 */ /* 0x000fe2000c101104 */
[----:B------:R-:W-:Y:S05]  /*0160*/  EXIT ;  /* 0x000000000000794d */ /* 0x000fea0003800000 */
.L_x_3:
        /* <DEDUP_REMOVED lines=9> */
.L_x_35:


//--------------------- .text._ZN8ebpf_gpu14complex_filterEPNS_12NetworkEventEm --------------------------
	.section	.text._ZN8ebpf_gpu14complex_filterEPNS_12NetworkEventEm,"ax",@progbits
	.align	128
        .global         _ZN8ebpf_gpu14complex_filterEPNS_12NetworkEventEm
        .type           _ZN8ebpf_gpu14complex_filterEPNS_12NetworkEventEm,@function
        .size           _ZN8ebpf_gpu14complex_filterEPNS_12NetworkEventEm,(.L_x_36 - _ZN8ebpf_gpu14complex_filterEPNS_12NetworkEventEm)
        .other          _ZN8ebpf_gpu14complex_filterEPNS_12NetworkEventEm,@"STO_CUDA_ENTRY STV_DEFAULT"
_ZN8ebpf_gpu14complex_filterEPNS_12NetworkEventEm:
.text._ZN8ebpf_gpu14complex_filterEPNS_12NetworkEventEm:
        /* <DEDUP_REMOVED lines=15> */
[----:B-1----:R-:W2:Y:S04]  /*00f0*/  LDG.E.U16 R0, desc[UR4][R2.64+0x1a] ;  /* 0x00001a0402007981 */ /* 0x002ea8000c1e1500 */
[----:B------:R-:W3:Y:S04]  /*0100*/  LDG.E R4, desc[UR4][R2.64+0x8] ;  /* 0x0000080402047981 */ /* 0x000ee8000c1e1900 */
[----:B------:R-:W4:Y:S01]  /*0110*/  LDG.E.U8 R5, desc[UR4][R2.64+0x24] ;  /* 0x0000240402057981 */ /* 0x000f22000c1e1100 */
[----:B--2---:R-:W-:-:S05]  /*0120*/  IMAD.U32 R0, R0, 0x10000, RZ ;  /* 0x0001000000007824 */ /* 0x004fca00078e00ff */
[----:B------:R-:W-:-:S04]  /*0130*/  ISETP.NE.AND P0, PT, R0, -0x3f580000, PT ;  /* 0xc0a800000000780c */ /* 0x000fc80003f05270 */
[----:B------:R-:W-:-:S04]  /*0140*/  ISETP.NE.AND P0, PT, R0, 0xa000000, P0 ;  /* 0x0a0000000000780c */ /* 0x000fc80000705270 */
[----:B------:R-:W-:-:S13]  /*0150*/  ISETP.NE.AND P1, PT, R0, -0x53f00000, P0 ;  /* 0xac1000000000780c */ /* 0x000fda0000725270 */
[----:B------:R-:W2:Y:S01]  /*0160*/  @!P1 LDG.E.U16 R0, desc[UR4][R2.64+0x22] ;  /* 0x0000220402009981 */ /* 0x000ea2000c1e1500 */
[----:B---3--:R-:W-:Y:S02]  /*0170*/  ISETP.GT.U32.AND P3, PT, R4, 0x5dc, PT ;  /* 0x000005dc0400780c */ /* 0x008fe40003f64070 */
[----:B------:R-:W-:Y:S02]  /*0180*/  PLOP3.LUT P0, PT, PT, PT, PT, 0x80, 0x8 ;  /* 0x000000000008781c */ /* 0x000fe40003f0f070 */
[----:B--2---:R-:W-:-:S04]  /*0190*/  @!P1 PRMT R6, R0, 0x9910, RZ ;  /* 0x0000991000069816 */ /* 0x004fc800000000ff */
[----:B------:R-:W-:-:S04]  /*01a0*/  @!P1 ISETP.NE.AND P2, PT, R6, 0x1bb, PT ;  /* 0x000001bb0600980c */ /* 0x000fc80003f45270 */
[----:B------:R-:W-:-:S04]  /*01b0*/  @!P1 ISETP.EQ.OR P2, PT, R6, 0x50, !P2 ;  /* 0x000000500600980c */ /* 0x000fc80005742670 */
[----:B------:R-:W-:Y:S02]  /*01c0*/  @!P1 ISETP.GT.U32.OR P0, PT, R0, 0x3ff, P2 ;  /* 0x000003ff0000980c */ /* 0x000fe40001704470 */
[----:B------:R-:W-:Y:S02]  /*01d0*/  PLOP3.LUT P1, PT, PT, PT, PT, 0x8, 0x80 ;  /* 0x000000000080781c */ /* 0x000fe40003f2e170 */
[----:B------:R-:W-:-:S04]  /*01e0*/  @!P3 ISETP.GT.U32.AND P1, PT, R4, 0x3f, P0 ;  /* 0x0000003f0400b80c */ /* 0x000fc80000724070 */
[----:B----4-:R-:W-:-:S04]  /*01f0*/  ISETP.NE.AND P1, PT, R5, 0x1, P1 ;  /* 0x000000010500780c */ /* 0x010fc80000f25270 */
[----:B------:R-:W-:-:S05]  /*0200*/  SEL R5, RZ, 0x1, !P1 ;  /* 0x00000001ff057807 */ /* 0x000fca0004800000 */
[----:B------:R-:W-:Y:S01]  /*0210*/  STG.E.U8 desc[UR4][R2.64+0x25], R5 ;  /* 0x0000250502007986 */ /* 0x000fe2000c101104 */
[----:B------:R-:W-:Y:S05]  /*0220*/  EXIT ;  /* 0x000000000000794d */ /* 0x000fea0003800000 */
.L_x_4:
        /* <DEDUP_REMOVED lines=13> */
.L_x_36:


//--------------------- .text._ZN8ebpf_gpu14minimal_filterEPNS_12NetworkEventEm --------------------------
	.section	.text._ZN8ebpf_gpu14minimal_filterEPNS_12NetworkEventEm,"ax",@progbits
	.align	128
        .global         _ZN8ebpf_gpu14minimal_filterEPNS_12NetworkEventEm
        .type           _ZN8ebpf_gpu14minimal_filterEPNS_12NetworkEventEm,@function
        .size           _ZN8ebpf_gpu14minimal_filterEPNS_12NetworkEventEm,(.L_x_37 - _ZN8ebpf_gpu14minimal_filterEPNS_12NetworkEventEm)
        .other          _ZN8ebpf_gpu14minimal_filterEPNS_12NetworkEventEm,@"STO_CUDA_ENTRY STV_DEFAULT"
_ZN8ebpf_gpu14minimal_filterEPNS_12NetworkEventEm:
.text._ZN8ebpf_gpu14minimal_filterEPNS_12NetworkEventEm:
        /* <DEDUP_REMOVED lines=13> */
[----:B------:R-:W-:Y:S02]  /*00d0*/  HFMA2 R0, -RZ, RZ, 0, 5.9604644775390625e-08 ;  /* 0x00000001ff007431 */ /* 0x000fe400000001ff */
[----:B0-----:R-:W-:-:S05]  /*00e0*/  IMAD.WIDE.U32 R2, R5, 0x28, R2 ;  /* 0x0000002805027825 */ /* 0x001fca00078e0002 */
[----:B------:R-:W-:-:S05]  /*00f0*/  IADD3 R3, PT, PT, R3, R7, RZ ;  /* 0x0000000703037210 */ /* 0x000fca0007ffe0ff */
[----:B-1----:R-:W-:Y:S01]  /*0100*/  STG.E.U8 desc[UR4][R2.64+0x25], R0 ;  /* 0x0000250002007986 */ /* 0x002fe2000c101104 */
[----:B------:R-:W-:Y:S05]  /*0110*/  EXIT ;  /* 0x000000000000794d */ /* 0x000fea0003800000 */
.L_x_5:
        /* <DEDUP_REMOVED lines=14> */
.L_x_37:


//--------------------- .text._ZN8ebpf_gpu17port_based_filterEPNS_12NetworkEventEm --------------------------
	.section	.text._ZN8ebpf_gpu17port_based_filterEPNS_12NetworkEventEm,"ax",@progbits
	.align	128
        .global         _ZN8ebpf_gpu17port_based_filterEPNS_12NetworkEventEm
        .type           _ZN8ebpf_gpu17port_based_filterEPNS_12NetworkEventEm,@function
        .size           _ZN8ebpf_gpu17port_based_filterEPNS_12NetworkEventEm,(.L_x_38 - _ZN8ebpf_gpu17port_based_filterEPNS_12NetworkEventEm)
        .other          _ZN8ebpf_gpu17port_based_filterEPNS_12NetworkEventEm,@"STO_CUDA_ENTRY STV_DEFAULT"
_ZN8ebpf_gpu17port_based_filterEPNS_12NetworkEventEm:
.text._ZN8ebpf_gpu17port_based_filterEPNS_12NetworkEventEm:
        /* <DEDUP_REMOVED lines=15> */
[----:B-1----:R-:W2:Y:S02]  /*00f0*/  LDG.E.U16 R4, desc[UR4][R2.64+0x22] ;  /* 0x0000220402047981 */ /* 0x002ea4000c1e1500 */
[----:B--2---:R-:W-:-:S05]  /*0100*/  VIADD R0, R4, 0xffffffea ;  /* 0xffffffea04007836 */ /* 0x004fca0000000000 */
[----:B------:R-:W-:-:S04]  /*0110*/  LOP3.LUT R0, R0, 0xffff, RZ, 0xc0, !PT ;  /* 0x0000ffff00007812 */ /* 0x000fc800078ec0ff */
[----:B------:R-:W-:-:S13]  /*0120*/  ISETP.GE.U32.AND P0, PT, R0, 0x2, PT ;  /* 0x000000020000780c */ /* 0x000fda0003f06070 */
[----:B------:R-:W-:Y:S05]  /*0130*/  @!P0 BRA `(.L_x_6) ;  /* 0x0000000000348947 */ /* 0x000fea0003800000 */
[----:B------:R-:W-:-:S04]  /*0140*/  PRMT R0, R4, 0x9910, RZ ;  /* 0x0000991004007816 */ /* 0x000fc800000000ff */
[----:B------:R-:W-:-:S04]  /*0150*/  ISETP.NE.AND P0, PT, R0, 0x1bb, PT ;  /* 0x000001bb0000780c */ /* 0x000fc80003f05270 */
[----:B------:R-:W-:-:S13]  /*0160*/  ISETP.EQ.OR P0, PT, R0, 0x50, !P0 ;  /* 0x000000500000780c */ /* 0x000fda0004702670 */
[----:B------:R-:W-:Y:S05]  /*0170*/  @P0 BRA `(.L_x_7) ;  /* 0x0000000000180947 */ /* 0x000fea0003800000 */
[----:B------:R-:W-:Y:S01]  /*0180*/  ISETP.GE.U32.AND P0, PT, R4, 0x400, PT ;  /* 0x000004000400780c */ /* 0x000fe20003f06070 */
[----:B------:R-:W-:-:S12]  /*0190*/  IMAD.MOV.U32 R0, RZ, RZ, 0x1 ;  /* 0x00000001ff007424 */ /* 0x000fd800078e00ff */
[----:B------:R0:W-:Y:S01]  /*01a0*/  @P0 STG.E.U8 desc[UR4][R2.64+0x25], R0 ;  /* 0x0000250002000986 */ /* 0x0001e2000c101104 */
[----:B------:R-:W-:Y:S05]  /*01b0*/  @P0 EXIT ;  /* 0x000000000000094d */ /* 0x000fea0003800000 */
[----:B------:R-:W-:Y:S01]  /*01c0*/  STG.E.U8 desc[UR4][R2.64+0x25], RZ ;  /* 0x000025ff02007986 */ /* 0x000fe2000c101104 */
[----:B------:R-:W-:Y:S05]  /*01d0*/  EXIT ;  /* 0x000000000000794d */ /* 0x000fea0003800000 */
.L_x_7:
[----:B------:R-:W-:-:S05]  /*01e0*/  IMAD.MOV.U32 R0, RZ, RZ, 0x1 ;  /* 0x00000001ff007424 */ /* 0x000fca00078e00ff */
[----:B------:R-:W-:Y:S01]  /*01f0*/  STG.E.U8 desc[UR4][R2.64+0x25], R0 ;  /* 0x0000250002007986 */ /* 0x000fe2000c101104 */
[----:B------:R-:W-:Y:S05]  /*0200*/  EXIT ;  /* 0x000000000000794d */ /* 0x000fea0003800000 */
.L_x_6:
[----:B------:R-:W-:Y:S01]  /*0210*/  STG.E.U8 desc[UR4][R2.64+0x25], RZ ;  /* 0x000025ff02007986 */ /* 0x000fe2000c101104 */
[----:B------:R-:W-:Y:S05]  /*0220*/  EXIT ;  /* 0x000000000000794d */ /* 0x000fea0003800000 */
.L_x_8:
        /* <DEDUP_REMOVED lines=13> */
.L_x_38:


//--------------------- .text._ZN8ebpf_gpu20simple_packet_filterEPNS_12NetworkEventEm --------------------------
	.section	.text._ZN8ebpf_gpu20simple_packet_filterEPNS_12NetworkEventEm,"ax",@progbits
	.align	128
        .global         _ZN8ebpf_gpu20simple_packet_filterEPNS_12NetworkEventEm
        .type           _ZN8ebpf_gpu20simple_packet_filterEPNS_12NetworkEventEm,@function
        .size           _ZN8ebpf_gpu20simple_packet_filterEPNS_12NetworkEventEm,(.L_x_39 - _ZN8ebpf_gpu20simple_packet_filterEPNS_12NetworkEventEm)
        .other          _ZN8ebpf_gpu20simple_packet_filterEPNS_12NetworkEventEm,@"STO_CUDA_ENTRY STV_DEFAULT"
_ZN8ebpf_gpu20simple_packet_filterEPNS_12NetworkEventEm:
.text._ZN8ebpf_gpu20simple_packet_filterEPNS_12NetworkEventEm:
[----:B------:R-:W-:Y:S01]  /*0000*/  LDC R1, c[0x0][0x37c] ;  /* 0x0000df00ff017b82 */ /* 0x000fe20000000800 */
[----:B------:R-:W0:Y:S07]  /*0010*/  S2R R3, SR_TID.X ;  /* 0x0000000000037919 */ /* 0x000e2e0000002100 */
[----:B------:R-:W0:Y:S08]  /*0020*/  S2UR UR4, SR_CTAID.X ;  /* 0x00000000000479c3 */ /* 0x000e300000002500 */
[----:B------:R-:W0:Y:S08]  /*0030*/  LDC R0, c[0x0][0x360] ;  /* 0x0000d800ff007b82 */ /* 0x000e300000000800 */
[----:B------:R-:W1:Y:S01]  /*0040*/  LDC R2, c[0x0][0x388] ;  /* 0x0000e200ff027b82 */ /* 0x000e620000000800 */
[----:B0-----:R-:W-:-:S04]  /*0050*/  IMAD R0, R0, UR4, R3 ;  /* 0x0000000400007c24 */ /* 0x001fc8000f8e0203 */
[----:B------:R-:W-:-:S05]  /*0060*/  IMAD.SHL.U32 R9, R0, 0x20, RZ ;  /* 0x0000002000097824 */ /* 0x000fca00078e00ff */
[----:B-1----:R-:W-:-:S13]  /*0070*/  ISETP.GE.AND P0, PT, R9, R2, PT ;  /* 0x000000020900720c */ /* 0x002fda0003f06270 */
[----:B------:R-:W-:Y:S05]  /*0080*/  @P0 EXIT ;  /* 0x000000000000094d */ /* 0x000fea0003800000 */
[----:B------:R-:W0:Y:S01]  /*0090*/  LDC.64 R10, c[0x0][0x380] ;  /* 0x0000e000ff0a7b82 */ /* 0x000e220000000a00 */
[C---:B------:R-:W-:Y:S01]  /*00a0*/  VIADDMNMX R0, R9.reuse, 0x20, R2, PT ;  /* 0x0000002009007846 */ /* 0x040fe20003800102 */
[----:B------:R-:W-:Y:S01]  /*00b0*/  IMAD.MOV.U32 R4, RZ, RZ, 0x25 ;  /* 0x00000025ff047424 */ /* 0x000fe200078e00ff */
[----:B------:R-:W1:Y:S01]  /*00c0*/  LDCU.64 UR6, c[0x0][0x358] ;  /* 0x00006b00ff0677ac */ /* 0x000e620008000a00 */
[----:B------:R-:W-:Y:S01]  /*00d0*/  IMAD.MOV.U32 R5, RZ, RZ, 0x0 ;  /* 0x00000000ff057424 */ /* 0x000fe200078e00ff */
[----:B------:R-:W-:Y:S01]  /*00e0*/  VIADDMNMX R2, R9, 0x1, R0, !PT ;  /* 0x0000000109027846 */ /* 0x000fe20007800100 */
[----:B------:R-:W-:Y:S01]  /*00f0*/  BSSY.RECONVERGENT B0, `(.L_x_9) ;  /* 0x0000020000007945 */ /* 0x000fe20003800200 */
[----:B------:R-:W-:Y:S02]  /*0100*/  IMAD.MOV.U32 R3, RZ, RZ, R9 ;  /* 0x000000ffff037224 */ /* 0x000fe400078e0009 */
[----:B------:R-:W-:Y:S01]  /*0110*/  LOP3.LUT P0, R6, R2, 0x3, RZ, 0xc0, !PT ;  /* 0x0000000302067812 */ /* 0x000fe2000780c0ff */
[----:B0-----:R-:W-:-:S12]  /*0120*/  IMAD.WIDE.U32 R4, R10, 0x1, R4 ;  /* 0x000000010a047825 */ /* 0x001fd800078e0004 */
[----:B-1----:R-:W-:Y:S05]  /*0130*/  @!P0 BRA `(.L_x_10) ;  /* 0x00000000006c8947 */ /* 0x002fea0003800000 */
[----:B------:R-:W-:Y:S01]  /*0140*/  IMAD.IADD R11, R5, 0x1, R11 ;  /* 0x00000001050b7824 */ /* 0x000fe200078e020b */
[----:B------:R-:W-:Y:S01]  /*0150*/  IADD3 R8, PT, PT, -R6, RZ, RZ ;  /* 0x000000ff06087210 */ /* 0x000fe20007ffe1ff */
[----:B------:R-:W-:-:S07]  /*0160*/  IMAD.MOV.U32 R3, RZ, RZ, R9 ;  /* 0x000000ffff037224 */ /* 0x000fce00078e0009 */
.L_x_15:
[----:B012---:R-:W-:Y:S02]  /*0170*/  IMAD.MOV.U32 R6, RZ, RZ, R4 ;  /* 0x000000ffff067224 */ /* 0x007fe400078e0004 */
[----:B------:R-:W-:Y:S02]  /*0180*/  IMAD.MOV.U32 R7, RZ, RZ, R11 ;  /* 0x000000ffff077224 */ /* 0x000fe400078e000b */
[----:B------:R-:W-:-:S05]  /*0190*/  IMAD.WIDE R6, R3, 0x28, R6 ;  /* 0x0000002803067825 */ /* 0x000fca00078e0206 */
[----:B------:R-:W2:Y:S01]  /*01a0*/  LDG.E R10, desc[UR6][R6.64+-0xd] ;  /* 0xfffff306060a7981 */ /* 0x000ea2000c1e1900 */
[----:B------:R-:W-:Y:S01]  /*01b0*/  VIADD R8, R8, 0x1 ;  /* 0x0000000108087836 */ /* 0x000fe20000000000 */
[----:B------:R-:W-:Y:S04]  /*01c0*/  BSSY.RECONVERGENT B1, `(.L_x_11) ;  /* 0x0000010000017945 */ /* 0x000fe80003800200 */
[----:B------:R-:W-:Y:S02]  /*01d0*/  ISETP.NE.AND P0, PT, R8, RZ, PT ;  /* 0x000000ff0800720c */ /* 0x000fe40003f05270 */
[----:B--2---:R-:W-:-:S13]  /*01e0*/  ISETP.NE.AND P1, PT, R10, -0x3f57ffff, PT ;  /* 0xc0a800010a00780c */ /* 0x004fda0003f25270 */
[----:B------:R-:W-:Y:S05]  /*01f0*/  @!P1 BRA `(.L_x_12) ;  /* 0x00000000002c9947 */ /* 0x000fea0003800000 */
[----:B------:R-:W2:Y:S02]  /*0200*/  LDG.E.U8 R10, desc[UR6][R6.64+-0x1] ;  /* 0xffffff06060a7981 */ /* 0x000ea4000c1e1100 */
[----:B--2---:R-:W-:-:S13]  /*0210*/  ISETP.NE.AND P1, PT, R10, 0x6, PT ;  /* 0x000000060a00780c */ /* 0x004fda0003f25270 */
[----:B------:R-:W-:Y:S05]  /*0220*/  @!P1 BRA `(.L_x_13) ;  /* 0x0000000000149947 */ /* 0x000fea0003800000 */
[----:B------:R-:W-:Y:S01]  /*0230*/  ISETP.NE.AND P1, PT, R10, 0x11, PT ;  /* 0x000000110a00780c */ /* 0x000fe20003f25270 */
[----:B------:R-:W-:-:S12]  /*0240*/  HFMA2 R10, -RZ, RZ, 0, 5.9604644775390625e-08 ;  /* 0x00000001ff0a7431 */ /* 0x000fd800000001ff */
[----:B------:R2:W-:Y:S04]  /*0250*/  @P1 STG.E.U8 desc[UR6][R6.64], RZ ;  /* 0x000000ff06001986 */ /* 0x0005e8000c101106 */
[----:B------:R2:W-:Y:S01]  /*0260*/  @!P1 STG.E.U8 desc[UR6][R6.64], R10 ;  /* 0x0000000a06009986 */ /* 0x0005e2000c101106 */
[----:B------:R-:W-:Y:S05]  /*0270*/  BRA `(.L_x_14) ;  /* 0x0000000000107947 */ /* 0x000fea0003800000 */
.L_x_13:
[----:B------:R-:W-:-:S05]  /*0280*/  IMAD.MOV.U32 R10, RZ, RZ, 0x1 ;  /* 0x00000001ff0a7424 */ /* 0x000fca00078e00ff */
[----:B------:R1:W-:Y:S01]  /*0290*/  STG.E.U8 desc[UR6][R6.64], R10 ;  /* 0x0000000a06007986 */ /* 0x0003e2000c101106 */
[----:B------:R-:W-:Y:S05]  /*02a0*/  BRA `(.L_x_14) ;  /* 0x0000000000047947 */ /* 0x000fea0003800000 */
.L_x_12:
[----:B------:R0:W-:Y:S02]  /*02b0*/  STG.E.U8 desc[UR6][R6.64], RZ ;  /* 0x000000ff06007986 */ /* 0x0001e4000c101106 */
.L_x_14:
[----:B------:R-:W-:Y:S05]  /*02c0*/  BSYNC.RECONVERGENT B1 ;  /* 0x0000000000017941 */ /* 0x000fea0003800200 */
.L_x_11:
[----:B------:R-:W-:Y:S01]  /*02d0*/  VIADD R3, R3, 0x1 ;  /* 0x0000000103037836 */ /* 0x000fe20000000000 */
[----:B------:R-:W-:Y:S06]  /*02e0*/  @P0 BRA `(.L_x_15) ;  /* 0xfffffffc00a00947 */ /* 0x000fec000383ffff */
.L_x_10:
[----:B------:R-:W-:Y:S05]  /*02f0*/  BSYNC.RECONVERGENT B0 ;  /* 0x0000000000007941 */ /* 0x000fea0003800200 */
.L_x_9:
[----:B------:R-:W-:-:S05]  /*0300*/  IMAD.IADD R2, R9, 0x1, -R2 ;  /* 0x0000000109027824 */ /* 0x000fca00078e0a02 */
[----:B------:R-:W-:-:S13]  /*0310*/  ISETP.GT.U32.AND P0, PT, R2, -0x4, PT ;  /* 0xfffffffc0200780c */ /* 0x000fda0003f04070 */
[----:B------:R-:W-:Y:S05]  /*0320*/  @P0 EXIT ;  /* 0x000000000000094d */ /* 0x000fea0003800000 */
[----:B------:R-:W3:Y:S02]  /*0330*/  LDCU.64 UR4, c[0x0][0x380] ;  /* 0x00007000ff0477ac */ /* 0x000ee40008000a00 */
[----:B---3--:R-:W-:-:S04]  /*0340*/  UIADD3 UR4, UP0, UPT, UR4, 0x9d, URZ ;  /* 0x0000009d04047890 */ /* 0x008fc8000ff1e0ff */
[----:B------:R-:W-:-:S12]  /*0350*/  UIADD3.X UR5, UPT, UPT, URZ, UR5, URZ, UP0, !UPT ;  /* 0x00000005ff057290 */ /* 0x000fd800087fe4ff */
.L_x_31:
[----:B---34-:R-:W-:Y:S01]  /*0360*/  MOV R4, UR4 ;  /* 0x0000000400047c02 */ /* 0x018fe20008000f00 */
[----:B------:R-:W-:-:S04]  /*0370*/  IMAD.U32 R5, RZ, RZ, UR5 ;  /* 0x00000005ff057e24 */ /* 0x000fc8000f8e00ff */
[----:B------:R-:W-:-:S05]  /*0380*/  IMAD.WIDE R4, R3, 0x28, R4 ;  /* 0x0000002803047825 */ /* 0x000fca00078e0204 */
[----:B------:R-:W3:Y:S01]  /*0390*/  LDG.E R2, desc[UR6][R4.64+-0x85] ;  /* 0xffff7b0604027981 */ /* 0x000ee2000c1e1900 */
[----:B------:R-:W-:Y:S01]  /*03a0*/  VIADD R3, R3, 0x4 ;  /* 0x0000000403037836 */ /* 0x000fe20000000000 */
[----:B------:R-:W-:Y:S04]  /*03b0*/  BSSY.RECONVERGENT B0, `(.L_x_16) ;  /* 0x000000f000007945 */ /* 0x000fe80003800200 */
[----:B------:R-:W-:Y:S02]  /*03c0*/  ISETP.GE.AND P0, PT, R3, R0, PT ;  /* 0x000000000300720c */ /* 0x000fe40003f06270 */
[----:B---3--:R-:W-:-:S13]  /*03d0*/  ISETP.NE.AND P1, PT, R2, -0x3f57ffff, PT ;  /* 0xc0a800010200780c */ /* 0x008fda0003f25270 */
[----:B------:R3:W-:Y:S01]  /*03e0*/  @!P1 STG.E.U8 desc[UR6][R4.64+-0x78], RZ ;  /* 0xffff88ff04009986 */ /* 0x0007e2000c101106 */
[----:B------:R-:W-:Y:S05]  /*03f0*/  @!P1 BRA `(.L_x_17) ;  /* 0x0000000000289947 */ /* 0x000fea0003800000 */
[----:B------:R-:W4:Y:S02]  /*0400*/  LDG.E.U8 R2, desc[UR6][R4.64+-0x79] ;  /* 0xffff870604027981 */ /* 0x000f24000c1e1100 */
[----:B----4-:R-:W-:-:S13]  /*0410*/  ISETP.NE.AND P1, PT, R2, 0x11, PT ;  /* 0x000000110200780c */ /* 0x010fda0003f25270 */
[----:B------:R-:W-:Y:S05]  /*0420*/  @!P1 BRA `(.L_x_18) ;  /* 0x0000000000149947 */ /* 0x000fea0003800000 */
[----:B------:R-:W-:Y:S01]  /*0430*/  ISETP.NE.AND P1, PT, R2, 0x6, PT ;  /* 0x000000060200780c */ /* 0x000fe20003f25270 */
[----:B------:R-:W-:-:S12]  /*0440*/  IMAD.MOV.U32 R2, RZ, RZ, 0x1 ;  /* 0x00000001ff027424 */ /* 0x000fd800078e00ff */
[----:B------:R4:W-:Y:S04]  /*0450*/  @!P1 STG.E.U8 desc[UR6][R4.64+-0x78], R2 ;  /* 0xffff880204009986 */ /* 0x0009e8000c101106 */
[----:B------:R4:W-:Y:S01]  /*0460*/  @P1 STG.E.U8 desc[UR6][R4.64+-0x78], RZ ;  /* 0xffff88ff04001986 */ /* 0x0009e2000c101106 */
[----:B------:R-:W-:Y:S05]  /*0470*/  BRA `(.L_x_17) ;  /* 0x0000000000087947 */ /* 0x000fea0003800000 */
.L_x_18:
[----:B------:R-:W-:-:S05]  /*0480*/  MOV R2, 0x1 ;  /* 0x0000000100027802 */ /* 0x000fca0000000f00 */
[----:B------:R4:W-:Y:S02]  /*0490*/  STG.E.U8 desc[UR6][R4.64+-0x78], R2 ;  /* 0xffff880204007986 */ /* 0x0009e4000c101106 */
.L_x_17:
[----:B------:R-:W-:Y:S05]  /*04a0*/  BSYNC.RECONVERGENT B0 ;  /* 0x0000000000007941 */ /* 0x000fea0003800200 */
.L_x_16:
[----:B----4-:R-:W4:Y:S01]  /*04b0*/  LDG.E R2, desc[UR6][R4.64+-0x5d] ;  /* 0xffffa30604027981 */ /* 0x010f22000c1e1900 */
[----:B------:R-:W-:Y:S01]  /*04c0*/  BSSY.RECONVERGENT B0, `(.L_x_19) ;  /* 0x000000f000007945 */ /* 0x000fe20003800200 */
[----:B----4-:R-:W-:-:S13]  /*04d0*/  ISETP.NE.AND P1, PT, R2, -0x3f57ffff, PT ;  /* 0xc0a800010200780c */ /* 0x010fda0003f25270 */
[----:B------:R-:W-:Y:S05]  /*04e0*/  @!P1 BRA `(.L_x_20) ;  /* 0x00000000002c9947 */ /* 0x000fea0003800000 */
[----:B------:R-:W4:Y:S02]  /*04f0*/  LDG.E.U8 R2, desc[UR6][R4.64+-0x51] ;  /* 0xffffaf0604027981 */ /* 0x000f24000c1e1100 */
[----:B----4-:R-:W-:-:S13]  /*0500*/  ISETP.NE.AND P1, PT, R2, 0x6, PT ;  /* 0x000000060200780c */ /* 0x010fda0003f25270 */
[----:B------:R-:W-:Y:S05]  /*0510*/  @!P1 BRA `(.L_x_21) ;  /* 0x0000000000149947 */ /* 0x000fea0003800000 */
[----:B------:R-:W-:Y:S01]  /*0520*/  ISETP.NE.AND P1, PT, R2, 0x11, PT ;  /* 0x000000110200780c */ /* 0x000fe20003f25270 */
[----:B------:R-:W-:-:S12]  /*0530*/  IMAD.MOV.U32 R2, RZ, RZ, 0x1 ;  /* 0x00000001ff027424 */ /* 0x000fd800078e00ff */
[----:B------:R4:W-:Y:S04]  /*0540*/  @P1 STG.E.U8 desc[UR6][R4.64+-0x50], RZ ;  /* 0xffffb0ff04001986 */ /* 0x0009e8000c101106 */
[----:B------:R4:W-:Y:S01]  /*0550*/  @!P1 STG.E.U8 desc[UR6][R4.64+-0x50], R2 ;  /* 0xffffb00204009986 */ /* 0x0009e2000c101106 */
[----:B------:R-:W-:Y:S05]  /*0560*/  BRA `(.L_x_22) ;  /* 0x0000000000107947 */ /* 0x000fea0003800000 */
.L_x_21:
[----:B------:R-:W-:-:S05]  /*0570*/  IMAD.MOV.U32 R2, RZ, RZ, 0x1 ;  /* 0x00000001ff027424 */ /* 0x000fca00078e00ff */
[----:B------:R4:W-:Y:S01]  /*0580*/  STG.E.U8 desc[UR6][R4.64+-0x50], R2 ;  /* 0xffffb00204007986 */ /* 0x0009e2000c101106 */
[----:B------:R-:W-:Y:S05]  /*0590*/  BRA `(.L_x_22) ;  /* 0x0000000000047947 */ /* 0x000fea0003800000 */
.L_x_20:
[----:B------:R4:W-:Y:S02]  /*05a0*/  STG.E.U8 desc[UR6][R4.64+-0x50], RZ ;  /* 0xffffb0ff04007986 */ /* 0x0009e4000c101106 */
.L_x_22:
[----:B------:R-:W-:Y:S05]  /*05b0*/  BSYNC.RECONVERGENT B0 ;  /* 0x0000000000007941 */ /* 0x000fea0003800200 */
.L_x_19:
        /* <DEDUP_REMOVED lines=12> */
.L_x_25:
[----:B------:R-:W-:-:S05]  /*0680*/  HFMA2 R2, -RZ, RZ, 0, 5.9604644775390625e-08 ;  /* 0x00000001ff027431 */ /* 0x000fca00000001ff */
[----:B------:R4:W-:Y:S01]  /*0690*/  STG.E.U8 desc[UR6][R4.64+-0x28], R2 ;  /* 0xffffd80204007986 */ /* 0x0009e2000c101106 */
[----:B------:R-:W-:Y:S05]  /*06a0*/  BRA `(.L_x_26) ;  /* 0x0000000000047947 */ /* 0x000fea0003800000 */
.L_x_24:
[----:B------:R4:W-:Y:S02]  /*06b0*/  STG.E.U8 desc[UR6][R4.64+-0x28], RZ ;  /* 0xffffd8ff04007986 */ /* 0x0009e4000c101106 */
.L_x_26:
[----:B------:R-:W-:Y:S05]  /*06c0*/  BSYNC.RECONVERGENT B0 ;  /* 0x0000000000007941 */ /* 0x000fea0003800200 */
.L_x_23:
        /* <DEDUP_REMOVED lines=12> */
.L_x_29:
[----:B------:R-:W-:-:S05]  /*0790*/  IMAD.MOV.U32 R2, RZ, RZ, 0x1 ;  /* 0x00000001ff027424 */ /* 0x000fca00078e00ff */
[----:B------:R4:W-:Y:S01]  /*07a0*/  STG.E.U8 desc[UR6][R4.64], R2 ;  /* 0x0000000204007986 */ /* 0x0009e2000c101106 */
[----:B------:R-:W-:Y:S05]  /*07b0*/  BRA `(.L_x_30) ;  /* 0x0000000000047947 */ /* 0x000fea0003800000 */
.L_x_28:
[----:B------:R4:W-:Y:S02]  /*07c0*/  STG.E.U8 desc[UR6][R4.64], RZ ;  /* 0x000000ff04007986 */ /* 0x0009e4000c101106 */
.L_x_30:
[----:B------:R-:W-:Y:S05]  /*07d0*/  BSYNC.RECONVERGENT B0 ;  /* 0x0000000000007941 */ /* 0x000fea0003800200 */
.L_x_27:
[----:B------:R-:W-:Y:S05]  /*07e0*/  @!P0 BRA `(.L_x_31) ;  /* 0xfffffff800dc8947 */ /* 0x000fea000383ffff */
[----:B------:R-:W-:Y:S05]  /*07f0*/  EXIT ;  /* 0x000000000000794d */ /* 0x000fea0003800000 */
.L_x_32:
        /* <DEDUP_REMOVED lines=16> */
.L_x_39:


//--------------------- .nv.shared.reserved.0     --------------------------
	.section	.nv.shared.reserved.0,"aw",@nobits
	.weak		__nv_reservedSMEM_offset_0_alias
	.size		__nv_reservedSMEM_offset_0_alias, 0, 64
	.other		__nv_reservedSMEM_offset_0_alias,@"STO_CUDA_RESERVED_SHARED STV_DEFAULT"
__nv_reservedSMEM_offset_0_alias:
	.zero		0
	.zero		64


//--------------------- .nv.constant0._ZN8ebpf_gpu24batch_hash_load_balancerEPNS_12NetworkEventEm --------------------------
	.section	.nv.constant0._ZN8ebpf_gpu24batch_hash_load_balancerEPNS_12NetworkEventEm,"a",@progbits
	.sectionflags	@""
	.align	4
.nv.constant0._ZN8ebpf_gpu24batch_hash_load_balancerEPNS_12NetworkEventEm:
	.zero		912


//--------------------- .nv.constant0._ZN8ebpf_gpu18hash_load_balancerEPNS_12NetworkEventEm --------------------------
	.section	.nv.constant0._ZN8ebpf_gpu18hash_load_balancerEPNS_12NetworkEventEm,"a",@progbits
	.sectionflags	@""
	.align	4
.nv.constant0._ZN8ebpf_gpu18hash_load_balancerEPNS_12NetworkEventEm:
	.zero		912


//--------------------- .nv.constant0._ZN8ebpf_gpu15stateful_filterEPNS_12NetworkEventEm --------------------------
	.section	.nv.constant0._ZN8ebpf_gpu15stateful_filterEPNS_12NetworkEventEm,"a",@progbits
	.sectionflags	@""
	.align	4
.nv.constant0._ZN8ebpf_gpu15stateful_filterEPNS_12NetworkEventEm:
	.zero		912


//--------------------- .nv.constant0._ZN8ebpf_gpu14complex_filterEPNS_12NetworkEventEm --------------------------
	.section	.nv.constant0._ZN8ebpf_gpu14complex_filterEPNS_12NetworkEventEm,"a",@progbits
	.sectionflags	@""
	.align	4
.nv.constant0._ZN8ebpf_gpu14complex_filterEPNS_12NetworkEventEm:
	.zero		912


//--------------------- .nv.constant0._ZN8ebpf_gpu14minimal_filterEPNS_12NetworkEventEm --------------------------
	.section	.nv.constant0._ZN8ebpf_gpu14minimal_filterEPNS_12NetworkEventEm,"a",@progbits
	.sectionflags	@""
	.align	4
.nv.constant0._ZN8ebpf_gpu14minimal_filterEPNS_12NetworkEventEm:
	.zero		912


//--------------------- .nv.constant0._ZN8ebpf_gpu17port_based_filterEPNS_12NetworkEventEm --------------------------
	.section	.nv.constant0._ZN8ebpf_gpu17port_based_filterEPNS_12NetworkEventEm,"a",@progbits
	.sectionflags	@""
	.align	4
.nv.constant0._ZN8ebpf_gpu17port_based_filterEPNS_12NetworkEventEm:
	.zero		912


//--------------------- .nv.constant0._ZN8ebpf_gpu20simple_packet_filterEPNS_12NetworkEventEm --------------------------
	.section	.nv.constant0._ZN8ebpf_gpu20simple_packet_filterEPNS_12NetworkEventEm,"a",@progbits
	.sectionflags	@""
	.align	4
.nv.constant0._ZN8ebpf_gpu20simple_packet_filterEPNS_12NetworkEventEm:
	.zero		912


//--------------------- SYMBOLS --------------------------

	.type		.nv.reservedSmem.offset0,@object
	.size		.nv.reservedSmem.offset0,0x4
